//
// Generated by NVIDIA NVVM Compiler
//
// Compiler Build ID: CL-36424714
// Cuda compilation tools, release 13.0, V13.0.88
// Based on NVVM 20.0.0
//

.version 9.0
.target sm_100
.address_size 64

	// .globl	_Z9CountSortPiS_ii

.visible .entry _Z9CountSortPiS_ii(
	.param .u64 .ptr .align 1 _Z9CountSortPiS_ii_param_0,
	.param .u64 .ptr .align 1 _Z9CountSortPiS_ii_param_1,
	.param .u32 _Z9CountSortPiS_ii_param_2,
	.param .u32 _Z9CountSortPiS_ii_param_3
)
{
	.reg .pred 	%p<41>;
	.reg .b32 	%r<228>;
	.reg .b64 	%rd<233>;

	ld.param.u64 	%rd82, [_Z9CountSortPiS_ii_param_0];
	ld.param.u64 	%rd83, [_Z9CountSortPiS_ii_param_1];
	ld.param.s32 	%rd7, [_Z9CountSortPiS_ii_param_2];
	ld.param.u32 	%r24, [_Z9CountSortPiS_ii_param_3];
	cvta.to.global.u64 	%rd1, %rd83;
	cvta.to.global.u64 	%rd2, %rd82;
	mov.u32 	%r25, %ntid.x;
	cvt.u64.u32 	%rd3, %r25;
	mov.u32 	%r26, %nctaid.x;
	cvt.u64.u32 	%rd4, %r26;
	mov.u32 	%r27, %ctaid.x;
	cvt.u64.u32 	%rd5, %r27;
	mov.u32 	%r28, %tid.x;
	cvt.u64.u32 	%rd6, %r28;
	and.b64  	%rd84, %rd7, -4294967296;
	setp.ne.s64 	%p1, %rd84, 0;
	@%p1 bra 	$L__BB0_2;
	cvt.u32.u64 	%r29, %rd4;
	cvt.u32.u64 	%r30, %rd7;
	rem.u32 	%r31, %r30, %r29;
	cvt.u64.u32 	%rd209, %r31;
	bra.uni 	$L__BB0_3;
$L__BB0_2:
	rem.u64 	%rd209, %rd7, %rd4;
$L__BB0_3:
	setp.eq.s64 	%p2, %rd209, 0;
	add.s64 	%rd86, %rd4, -1;
	setp.ne.s64 	%p3, %rd86, %rd5;
	or.pred  	%p4, %p2, %p3;
	@%p4 bra 	$L__BB0_7;
	setp.ne.s64 	%p6, %rd84, 0;
	@%p6 bra 	$L__BB0_6;
	cvt.u32.u64 	%r35, %rd4;
	cvt.u32.u64 	%r36, %rd7;
	div.u32 	%r37, %r36, %r35;
	cvt.u64.u32 	%rd211, %r37;
	add.s64 	%rd210, %rd211, %rd209;
	bra.uni 	$L__BB0_10;
$L__BB0_6:
	div.u64 	%rd211, %rd7, %rd4;
	add.s64 	%rd210, %rd211, %rd209;
	bra.uni 	$L__BB0_10;
$L__BB0_7:
	setp.ne.s64 	%p5, %rd84, 0;
	@%p5 bra 	$L__BB0_9;
	cvt.u32.u64 	%r32, %rd4;
	cvt.u32.u64 	%r33, %rd7;
	div.u32 	%r34, %r33, %r32;
	cvt.u64.u32 	%rd210, %r34;
	mov.u64 	%rd211, %rd210;
	bra.uni 	$L__BB0_10;
$L__BB0_9:
	div.u64 	%rd210, %rd7, %rd4;
	mov.u64 	%rd211, %rd210;
$L__BB0_10:
	and.b64  	%rd90, %rd210, -4294967296;
	setp.ne.s64 	%p7, %rd90, 0;
	@%p7 bra 	$L__BB0_12;
	cvt.u32.u64 	%r38, %rd3;
	cvt.u32.u64 	%r39, %rd210;
	div.u32 	%r40, %r39, %r38;
	mul.lo.s32 	%r41, %r40, %r38;
	sub.s32 	%r42, %r39, %r41;
	cvt.u64.u32 	%rd212, %r40;
	cvt.u64.u32 	%rd213, %r42;
	bra.uni 	$L__BB0_13;
$L__BB0_12:
	div.u64 	%rd212, %rd210, %rd3;
	mul.lo.s64 	%rd91, %rd212, %rd3;
	sub.s64 	%rd213, %rd210, %rd91;
$L__BB0_13:
	mul.lo.s64 	%rd93, %rd211, %rd5;
	mad.lo.s64 	%rd217, %rd212, %rd6, %rd93;
	add.s64 	%rd94, %rd217, %rd212;
	setp.ne.s64 	%p8, %rd213, 0;
	add.s64 	%rd96, %rd3, -1;
	setp.eq.s64 	%p9, %rd96, %rd6;
	selp.b64 	%rd97, %rd213, 0, %p9;
	selp.b64 	%rd26, %rd97, 0, %p8;
	add.s64 	%rd98, %rd94, %rd26;
	setp.ge.u64 	%p10, %rd217, %rd98;
	@%p10 bra 	$L__BB0_26;
	add.s64 	%rd27, %rd26, %rd212;
	add.s64 	%rd99, %rd27, -1;
	setp.lt.u64 	%p11, %rd99, 15;
	@%p11 bra 	$L__BB0_17;
	and.b64  	%rd215, %rd27, -16;
	shl.b64 	%rd100, %rd217, 2;
	add.s64 	%rd101, %rd100, %rd2;
	add.s64 	%rd214, %rd101, 32;
$L__BB0_16:
	.pragma "nounroll";
	ld.global.u32 	%r43, [%rd214+-32];
	mul.wide.s32 	%rd102, %r43, 4;
	add.s64 	%rd103, %rd1, %rd102;
	atom.global.add.u32 	%r44, [%rd103], 1;
	ld.global.u32 	%r45, [%rd214+-28];
	mul.wide.s32 	%rd104, %r45, 4;
	add.s64 	%rd105, %rd1, %rd104;
	atom.global.add.u32 	%r46, [%rd105], 1;
	ld.global.u32 	%r47, [%rd214+-24];
	mul.wide.s32 	%rd106, %r47, 4;
	add.s64 	%rd107, %rd1, %rd106;
	atom.global.add.u32 	%r48, [%rd107], 1;
	ld.global.u32 	%r49, [%rd214+-20];
	mul.wide.s32 	%rd108, %r49, 4;
	add.s64 	%rd109, %rd1, %rd108;
	atom.global.add.u32 	%r50, [%rd109], 1;
	ld.global.u32 	%r51, [%rd214+-16];
	mul.wide.s32 	%rd110, %r51, 4;
	add.s64 	%rd111, %rd1, %rd110;
	atom.global.add.u32 	%r52, [%rd111], 1;
	ld.global.u32 	%r53, [%rd214+-12];
	mul.wide.s32 	%rd112, %r53, 4;
	add.s64 	%rd113, %rd1, %rd112;
	atom.global.add.u32 	%r54, [%rd113], 1;
	ld.global.u32 	%r55, [%rd214+-8];
	mul.wide.s32 	%rd114, %r55, 4;
	add.s64 	%rd115, %rd1, %rd114;
	atom.global.add.u32 	%r56, [%rd115], 1;
	ld.global.u32 	%r57, [%rd214+-4];
	mul.wide.s32 	%rd116, %r57, 4;
	add.s64 	%rd117, %rd1, %rd116;
	atom.global.add.u32 	%r58, [%rd117], 1;
	ld.global.u32 	%r59, [%rd214];
	mul.wide.s32 	%rd118, %r59, 4;
	add.s64 	%rd119, %rd1, %rd118;
	atom.global.add.u32 	%r60, [%rd119], 1;
	ld.global.u32 	%r61, [%rd214+4];
	mul.wide.s32 	%rd120, %r61, 4;
	add.s64 	%rd121, %rd1, %rd120;
	atom.global.add.u32 	%r62, [%rd121], 1;
	ld.global.u32 	%r63, [%rd214+8];
	mul.wide.s32 	%rd122, %r63, 4;
	add.s64 	%rd123, %rd1, %rd122;
	atom.global.add.u32 	%r64, [%rd123], 1;
	ld.global.u32 	%r65, [%rd214+12];
	mul.wide.s32 	%rd124, %r65, 4;
	add.s64 	%rd125, %rd1, %rd124;
	atom.global.add.u32 	%r66, [%rd125], 1;
	ld.global.u32 	%r67, [%rd214+16];
	mul.wide.s32 	%rd126, %r67, 4;
	add.s64 	%rd127, %rd1, %rd126;
	atom.global.add.u32 	%r68, [%rd127], 1;
	ld.global.u32 	%r69, [%rd214+20];
	mul.wide.s32 	%rd128, %r69, 4;
	add.s64 	%rd129, %rd1, %rd128;
	atom.global.add.u32 	%r70, [%rd129], 1;
	ld.global.u32 	%r71, [%rd214+24];
	mul.wide.s32 	%rd130, %r71, 4;
	add.s64 	%rd131, %rd1, %rd130;
	atom.global.add.u32 	%r72, [%rd131], 1;
	ld.global.u32 	%r73, [%rd214+28];
	mul.wide.s32 	%rd132, %r73, 4;
	add.s64 	%rd133, %rd1, %rd132;
	atom.global.add.u32 	%r74, [%rd133], 1;
	add.s64 	%rd217, %rd217, 16;
	add.s64 	%rd215, %rd215, -16;
	add.s64 	%rd214, %rd214, 64;
	setp.ne.s64 	%p12, %rd215, 0;
	@%p12 bra 	$L__BB0_16;
$L__BB0_17:
	and.b64  	%rd37, %rd27, 15;
	setp.eq.s64 	%p13, %rd37, 0;
	@%p13 bra 	$L__BB0_26;
	and.b64  	%rd38, %rd27, 7;
	setp.lt.u64 	%p14, %rd37, 8;
	@%p14 bra 	$L__BB0_20;
	shl.b64 	%rd134, %rd217, 2;
	add.s64 	%rd135, %rd2, %rd134;
	ld.global.u32 	%r75, [%rd135];
	mul.wide.s32 	%rd136, %r75, 4;
	add.s64 	%rd137, %rd1, %rd136;
	atom.global.add.u32 	%r76, [%rd137], 1;
	ld.global.u32 	%r77, [%rd135+4];
	mul.wide.s32 	%rd138, %r77, 4;
	add.s64 	%rd139, %rd1, %rd138;
	atom.global.add.u32 	%r78, [%rd139], 1;
	ld.global.u32 	%r79, [%rd135+8];
	mul.wide.s32 	%rd140, %r79, 4;
	add.s64 	%rd141, %rd1, %rd140;
	atom.global.add.u32 	%r80, [%rd141], 1;
	ld.global.u32 	%r81, [%rd135+12];
	mul.wide.s32 	%rd142, %r81, 4;
	add.s64 	%rd143, %rd1, %rd142;
	atom.global.add.u32 	%r82, [%rd143], 1;
	ld.global.u32 	%r83, [%rd135+16];
	mul.wide.s32 	%rd144, %r83, 4;
	add.s64 	%rd145, %rd1, %rd144;
	atom.global.add.u32 	%r84, [%rd145], 1;
	ld.global.u32 	%r85, [%rd135+20];
	mul.wide.s32 	%rd146, %r85, 4;
	add.s64 	%rd147, %rd1, %rd146;
	atom.global.add.u32 	%r86, [%rd147], 1;
	ld.global.u32 	%r87, [%rd135+24];
	mul.wide.s32 	%rd148, %r87, 4;
	add.s64 	%rd149, %rd1, %rd148;
	atom.global.add.u32 	%r88, [%rd149], 1;
	ld.global.u32 	%r89, [%rd135+28];
	mul.wide.s32 	%rd150, %r89, 4;
	add.s64 	%rd151, %rd1, %rd150;
	atom.global.add.u32 	%r90, [%rd151], 1;
	add.s64 	%rd217, %rd217, 8;
$L__BB0_20:
	setp.eq.s64 	%p15, %rd38, 0;
	@%p15 bra 	$L__BB0_26;
	and.b64  	%rd220, %rd27, 3;
	setp.lt.u64 	%p16, %rd38, 4;
	@%p16 bra 	$L__BB0_23;
	shl.b64 	%rd152, %rd217, 2;
	add.s64 	%rd153, %rd2, %rd152;
	ld.global.u32 	%r91, [%rd153];
	mul.wide.s32 	%rd154, %r91, 4;
	add.s64 	%rd155, %rd1, %rd154;
	atom.global.add.u32 	%r92, [%rd155], 1;
	ld.global.u32 	%r93, [%rd153+4];
	mul.wide.s32 	%rd156, %r93, 4;
	add.s64 	%rd157, %rd1, %rd156;
	atom.global.add.u32 	%r94, [%rd157], 1;
	ld.global.u32 	%r95, [%rd153+8];
	mul.wide.s32 	%rd158, %r95, 4;
	add.s64 	%rd159, %rd1, %rd158;
	atom.global.add.u32 	%r96, [%rd159], 1;
	ld.global.u32 	%r97, [%rd153+12];
	mul.wide.s32 	%rd160, %r97, 4;
	add.s64 	%rd161, %rd1, %rd160;
	atom.global.add.u32 	%r98, [%rd161], 1;
	add.s64 	%rd217, %rd217, 4;
$L__BB0_23:
	setp.eq.s64 	%p17, %rd220, 0;
	@%p17 bra 	$L__BB0_26;
	shl.b64 	%rd162, %rd217, 2;
	add.s64 	%rd221, %rd2, %rd162;
$L__BB0_25:
	.pragma "nounroll";
	ld.global.u32 	%r99, [%rd221];
	mul.wide.s32 	%rd163, %r99, 4;
	add.s64 	%rd164, %rd1, %rd163;
	atom.global.add.u32 	%r100, [%rd164], 1;
	add.s64 	%rd221, %rd221, 4;
	add.s64 	%rd220, %rd220, -1;
	setp.ne.s64 	%p18, %rd220, 0;
	@%p18 bra 	$L__BB0_25;
$L__BB0_26:
	bar.sync 	0;
	cvt.u32.u64 	%r101, %rd6;
	cvt.u32.u64 	%r102, %rd5;
	or.b32  	%r103, %r102, %r101;
	setp.ne.s32 	%p19, %r103, 0;
	setp.lt.s32 	%p20, %r24, 2;
	or.pred  	%p21, %p19, %p20;
	@%p21 bra 	$L__BB0_40;
	add.s32 	%r1, %r24, -1;
	add.s32 	%r105, %r24, -2;
	and.b32  	%r2, %r1, 15;
	setp.lt.u32 	%p22, %r105, 15;
	mov.b32 	%r223, 1;
	@%p22 bra 	$L__BB0_31;
	and.b32  	%r107, %r1, -16;
	neg.s32 	%r221, %r107;
	add.s64 	%rd222, %rd1, 32;
	mov.b32 	%r220, 0;
$L__BB0_29:
	.pragma "nounroll";
	ld.global.u32 	%r108, [%rd222+-32];
	ld.global.u32 	%r109, [%rd222+-28];
	add.s32 	%r110, %r109, %r108;
	st.global.u32 	[%rd222+-28], %r110;
	ld.global.u32 	%r111, [%rd222+-24];
	add.s32 	%r112, %r111, %r110;
	st.global.u32 	[%rd222+-24], %r112;
	ld.global.u32 	%r113, [%rd222+-20];
	add.s32 	%r114, %r113, %r112;
	st.global.u32 	[%rd222+-20], %r114;
	ld.global.u32 	%r115, [%rd222+-16];
	add.s32 	%r116, %r115, %r114;
	st.global.u32 	[%rd222+-16], %r116;
	ld.global.u32 	%r117, [%rd222+-12];
	add.s32 	%r118, %r117, %r116;
	st.global.u32 	[%rd222+-12], %r118;
	ld.global.u32 	%r119, [%rd222+-8];
	add.s32 	%r120, %r119, %r118;
	st.global.u32 	[%rd222+-8], %r120;
	ld.global.u32 	%r121, [%rd222+-4];
	add.s32 	%r122, %r121, %r120;
	st.global.u32 	[%rd222+-4], %r122;
	ld.global.u32 	%r123, [%rd222];
	add.s32 	%r124, %r123, %r122;
	st.global.u32 	[%rd222], %r124;
	ld.global.u32 	%r125, [%rd222+4];
	add.s32 	%r126, %r125, %r124;
	st.global.u32 	[%rd222+4], %r126;
	ld.global.u32 	%r127, [%rd222+8];
	add.s32 	%r128, %r127, %r126;
	st.global.u32 	[%rd222+8], %r128;
	ld.global.u32 	%r129, [%rd222+12];
	add.s32 	%r130, %r129, %r128;
	st.global.u32 	[%rd222+12], %r130;
	ld.global.u32 	%r131, [%rd222+16];
	add.s32 	%r132, %r131, %r130;
	st.global.u32 	[%rd222+16], %r132;
	ld.global.u32 	%r133, [%rd222+20];
	add.s32 	%r134, %r133, %r132;
	st.global.u32 	[%rd222+20], %r134;
	ld.global.u32 	%r135, [%rd222+24];
	add.s32 	%r136, %r135, %r134;
	st.global.u32 	[%rd222+24], %r136;
	ld.global.u32 	%r137, [%rd222+28];
	add.s32 	%r138, %r137, %r136;
	st.global.u32 	[%rd222+28], %r138;
	ld.global.u32 	%r139, [%rd222+32];
	add.s32 	%r140, %r139, %r138;
	st.global.u32 	[%rd222+32], %r140;
	add.s32 	%r221, %r221, 16;
	add.s32 	%r220, %r220, 16;
	add.s64 	%rd222, %rd222, 64;
	setp.ne.s32 	%p23, %r221, 0;
	@%p23 bra 	$L__BB0_29;
	add.s32 	%r223, %r220, 1;
$L__BB0_31:
	setp.eq.s32 	%p24, %r2, 0;
	@%p24 bra 	$L__BB0_40;
	and.b32  	%r10, %r1, 7;
	setp.lt.u32 	%p25, %r2, 8;
	@%p25 bra 	$L__BB0_34;
	mul.wide.s32 	%rd165, %r223, 4;
	add.s64 	%rd166, %rd1, %rd165;
	ld.global.u32 	%r141, [%rd166+-4];
	mul.wide.u32 	%rd167, %r223, 4;
	add.s64 	%rd168, %rd1, %rd167;
	ld.global.u32 	%r142, [%rd168];
	add.s32 	%r143, %r142, %r141;
	st.global.u32 	[%rd168], %r143;
	add.s32 	%r144, %r223, 1;
	mul.wide.u32 	%rd169, %r144, 4;
	add.s64 	%rd170, %rd1, %rd169;
	ld.global.u32 	%r145, [%rd170];
	add.s32 	%r146, %r145, %r143;
	st.global.u32 	[%rd170], %r146;
	add.s32 	%r147, %r223, 2;
	ld.global.u32 	%r148, [%rd166+4];
	mul.wide.u32 	%rd171, %r147, 4;
	add.s64 	%rd172, %rd1, %rd171;
	ld.global.u32 	%r149, [%rd172];
	add.s32 	%r150, %r149, %r148;
	st.global.u32 	[%rd172], %r150;
	add.s32 	%r151, %r223, 3;
	ld.global.u32 	%r152, [%rd166+8];
	mul.wide.u32 	%rd173, %r151, 4;
	add.s64 	%rd174, %rd1, %rd173;
	ld.global.u32 	%r153, [%rd174];
	add.s32 	%r154, %r153, %r152;
	st.global.u32 	[%rd174], %r154;
	add.s32 	%r155, %r223, 4;
	ld.global.u32 	%r156, [%rd166+12];
	mul.wide.u32 	%rd175, %r155, 4;
	add.s64 	%rd176, %rd1, %rd175;
	ld.global.u32 	%r157, [%rd176];
	add.s32 	%r158, %r157, %r156;
	st.global.u32 	[%rd176], %r158;
	add.s32 	%r159, %r223, 5;
	ld.global.u32 	%r160, [%rd166+16];
	mul.wide.u32 	%rd177, %r159, 4;
	add.s64 	%rd178, %rd1, %rd177;
	ld.global.u32 	%r161, [%rd178];
	add.s32 	%r162, %r161, %r160;
	st.global.u32 	[%rd178], %r162;
	add.s32 	%r163, %r223, 6;
	ld.global.u32 	%r164, [%rd166+20];
	mul.wide.u32 	%rd179, %r163, 4;
	add.s64 	%rd180, %rd1, %rd179;
	ld.global.u32 	%r165, [%rd180];
	add.s32 	%r166, %r165, %r164;
	st.global.u32 	[%rd180], %r166;
	ld.global.u32 	%r167, [%rd166+24];
	ld.global.u32 	%r168, [%rd168+28];
	add.s32 	%r169, %r168, %r167;
	st.global.u32 	[%rd168+28], %r169;
	add.s32 	%r223, %r223, 8;
$L__BB0_34:
	setp.eq.s32 	%p26, %r10, 0;
	@%p26 bra 	$L__BB0_40;
	and.b32  	%r13, %r1, 3;
	setp.lt.u32 	%p27, %r10, 4;
	@%p27 bra 	$L__BB0_37;
	mul.wide.s32 	%rd181, %r223, 4;
	add.s64 	%rd182, %rd1, %rd181;
	ld.global.u32 	%r170, [%rd182+-4];
	mul.wide.u32 	%rd183, %r223, 4;
	add.s64 	%rd184, %rd1, %rd183;
	ld.global.u32 	%r171, [%rd184];
	add.s32 	%r172, %r171, %r170;
	st.global.u32 	[%rd184], %r172;
	add.s32 	%r173, %r223, 1;
	mul.wide.u32 	%rd185, %r173, 4;
	add.s64 	%rd186, %rd1, %rd185;
	ld.global.u32 	%r174, [%rd186];
	add.s32 	%r175, %r174, %r172;
	st.global.u32 	[%rd186], %r175;
	add.s32 	%r176, %r223, 2;
	ld.global.u32 	%r177, [%rd182+4];
	mul.wide.u32 	%rd187, %r176, 4;
	add.s64 	%rd188, %rd1, %rd187;
	ld.global.u32 	%r178, [%rd188];
	add.s32 	%r179, %r178, %r177;
	st.global.u32 	[%rd188], %r179;
	ld.global.u32 	%r180, [%rd182+8];
	ld.global.u32 	%r181, [%rd184+12];
	add.s32 	%r182, %r181, %r180;
	st.global.u32 	[%rd184+12], %r182;
	add.s32 	%r223, %r223, 4;
$L__BB0_37:
	setp.eq.s32 	%p28, %r13, 0;
	@%p28 bra 	$L__BB0_40;
	add.s64 	%rd52, %rd1, -4;
	mul.wide.u32 	%rd189, %r223, 4;
	add.s64 	%rd223, %rd1, %rd189;
	neg.s32 	%r225, %r13;
$L__BB0_39:
	.pragma "nounroll";
	mul.wide.s32 	%rd190, %r223, 4;
	add.s64 	%rd191, %rd52, %rd190;
	ld.global.u32 	%r183, [%rd191];
	ld.global.u32 	%r184, [%rd223];
	add.s32 	%r185, %r184, %r183;
	st.global.u32 	[%rd223], %r185;
	add.s32 	%r223, %r223, 1;
	add.s64 	%rd223, %rd223, 4;
	add.s32 	%r225, %r225, 1;
	setp.ne.s32 	%p29, %r225, 0;
	@%p29 bra 	$L__BB0_39;
$L__BB0_40:
	bar.sync 	0;
	cvt.s64.s32 	%rd56, %r24;
	and.b64  	%rd192, %rd56, -4294967296;
	setp.ne.s64 	%p30, %rd192, 0;
	@%p30 bra 	$L__BB0_42;
	cvt.u32.u64 	%r186, %rd4;
	cvt.u32.u64 	%r187, %rd56;
	div.u32 	%r188, %r187, %r186;
	cvt.u64.u32 	%rd224, %r188;
	bra.uni 	$L__BB0_43;
$L__BB0_42:
	div.u64 	%rd224, %rd56, %rd4;
$L__BB0_43:
	and.b64  	%rd193, %rd224, -4294967296;
	setp.ne.s64 	%p31, %rd193, 0;
	@%p31 bra 	$L__BB0_45;
	cvt.u32.u64 	%r189, %rd3;
	cvt.u32.u64 	%r190, %rd224;
	div.u32 	%r191, %r190, %r189;
	cvt.u64.u32 	%rd225, %r191;
	bra.uni 	$L__BB0_46;
$L__BB0_45:
	div.u64 	%rd225, %rd224, %rd3;
$L__BB0_46:
	mul.lo.s64 	%rd194, %rd224, %rd5;
	mad.lo.s64 	%rd228, %rd225, %rd6, %rd194;
	add.s64 	%rd195, %rd228, %rd225;
	setp.ge.u64 	%p32, %rd228, %rd195;
	@%p32 bra 	$L__BB0_59;
	add.s64 	%rd196, %rd225, -1;
	and.b64  	%rd64, %rd225, 15;
	setp.lt.u64 	%p33, %rd196, 15;
	@%p33 bra 	$L__BB0_50;
	and.b64  	%rd65, %rd225, -16;
	mov.b64 	%rd227, 0;
$L__BB0_49:
	.pragma "nounroll";
	cvt.u32.u64 	%r192, %rd228;
	shl.b64 	%rd198, %rd228, 2;
	add.s64 	%rd199, %rd2, %rd198;
	st.global.u32 	[%rd199], %r192;
	add.s32 	%r193, %r192, 1;
	st.global.u32 	[%rd199+4], %r193;
	add.s32 	%r194, %r192, 2;
	st.global.u32 	[%rd199+8], %r194;
	add.s32 	%r195, %r192, 3;
	st.global.u32 	[%rd199+12], %r195;
	add.s32 	%r196, %r192, 4;
	st.global.u32 	[%rd199+16], %r196;
	add.s32 	%r197, %r192, 5;
	st.global.u32 	[%rd199+20], %r197;
	add.s32 	%r198, %r192, 6;
	st.global.u32 	[%rd199+24], %r198;
	add.s32 	%r199, %r192, 7;
	st.global.u32 	[%rd199+28], %r199;
	add.s32 	%r200, %r192, 8;
	st.global.u32 	[%rd199+32], %r200;
	add.s32 	%r201, %r192, 9;
	st.global.u32 	[%rd199+36], %r201;
	add.s32 	%r202, %r192, 10;
	st.global.u32 	[%rd199+40], %r202;
	add.s32 	%r203, %r192, 11;
	st.global.u32 	[%rd199+44], %r203;
	add.s32 	%r204, %r192, 12;
	st.global.u32 	[%rd199+48], %r204;
	add.s32 	%r205, %r192, 13;
	st.global.u32 	[%rd199+52], %r205;
	add.s32 	%r206, %r192, 14;
	st.global.u32 	[%rd199+56], %r206;
	add.s32 	%r207, %r192, 15;
	st.global.u32 	[%rd199+60], %r207;
	add.s64 	%rd228, %rd228, 16;
	add.s64 	%rd227, %rd227, 16;
	setp.ne.s64 	%p34, %rd227, %rd65;
	@%p34 bra 	$L__BB0_49;
$L__BB0_50:
	setp.eq.s64 	%p35, %rd64, 0;
	@%p35 bra 	$L__BB0_59;
	and.b64  	%rd71, %rd225, 7;
	setp.lt.u64 	%p36, %rd64, 8;
	@%p36 bra 	$L__BB0_53;
	cvt.u32.u64 	%r208, %rd228;
	shl.b64 	%rd200, %rd228, 2;
	add.s64 	%rd201, %rd2, %rd200;
	st.global.u32 	[%rd201], %r208;
	add.s32 	%r209, %r208, 1;
	st.global.u32 	[%rd201+4], %r209;
	add.s32 	%r210, %r208, 2;
	st.global.u32 	[%rd201+8], %r210;
	add.s32 	%r211, %r208, 3;
	st.global.u32 	[%rd201+12], %r211;
	add.s32 	%r212, %r208, 4;
	st.global.u32 	[%rd201+16], %r212;
	add.s32 	%r213, %r208, 5;
	st.global.u32 	[%rd201+20], %r213;
	add.s32 	%r214, %r208, 6;
	st.global.u32 	[%rd201+24], %r214;
	add.s32 	%r215, %r208, 7;
	st.global.u32 	[%rd201+28], %r215;
	add.s64 	%rd228, %rd228, 8;
$L__BB0_53:
	setp.eq.s64 	%p37, %rd71, 0;
	@%p37 bra 	$L__BB0_59;
	and.b64  	%rd231, %rd225, 3;
	setp.lt.u64 	%p38, %rd71, 4;
	@%p38 bra 	$L__BB0_56;
	cvt.u32.u64 	%r216, %rd228;
	shl.b64 	%rd202, %rd228, 2;
	add.s64 	%rd203, %rd2, %rd202;
	st.global.u32 	[%rd203], %r216;
	add.s32 	%r217, %r216, 1;
	st.global.u32 	[%rd203+4], %r217;
	add.s32 	%r218, %r216, 2;
	st.global.u32 	[%rd203+8], %r218;
	add.s32 	%r219, %r216, 3;
	st.global.u32 	[%rd203+12], %r219;
	add.s64 	%rd228, %rd228, 4;
$L__BB0_56:
	setp.eq.s64 	%p39, %rd231, 0;
	@%p39 bra 	$L__BB0_59;
	shl.b64 	%rd204, %rd228, 2;
	add.s64 	%rd232, %rd2, %rd204;
	cvt.u32.u64 	%r227, %rd228;
$L__BB0_58:
	.pragma "nounroll";
	st.global.u32 	[%rd232], %r227;
	add.s64 	%rd232, %rd232, 4;
	add.s32 	%r227, %r227, 1;
	add.s64 	%rd231, %rd231, -1;
	setp.ne.s64 	%p40, %rd231, 0;
	@%p40 bra 	$L__BB0_58;
$L__BB0_59:
	bar.sync 	0;
	ret;

}


// ===== COMPILED SASS (sm_100) =====

	.target	sm_100

	.elftype	@"ET_EXEC"


//--------------------- .note.nv.tkinfo           --------------------------
	.section	.note.nv.tkinfo,"",@"SHT_NOTE"
	.sectionflags	@"SHF_NOTE_NV_TKINFO"
	.tkinfo
        /*0018*/ 	.word	0x00000002
        /*0030*/ 	.string	""
        /*0030*/ 	.string	"ptxas"
        /*0030*/ 	.string	"Cuda compilation tools, release 13.0, V13.0.88"
        /*0030*/ 	.string	"Build cuda_13.0.r13.0/compiler.36424714_0"
        /*0030*/ 	.string	"-arch sm_100 -m 64 "



//--------------------- .note.nv.cuinfo           --------------------------
	.section	.note.nv.cuinfo,"",@"SHT_NOTE"
	.sectionflags	@"SHF_NOTE_NV_CUINFO"
        /*0018*/ 	.short	0x0002
        /*001a*/ 	.short	0x0064
        /*001c*/ 	.short	0x0082
	.zero		2


//--------------------- .nv.info                  --------------------------
	.section	.nv.info,"",@"SHT_CUDA_INFO"
	.align	4


	//----- nvinfo : EIATTR_REGCOUNT
	.align		4
        /*0000*/ 	.byte	0x04, 0x2f
        /*0002*/ 	.short	(.L_1 - .L_0)
	.align		4
.L_0:
        /*0004*/ 	.word	index@(_Z9CountSortPiS_ii)
        /*0008*/ 	.word	0x00000020


	//----- nvinfo : EIATTR_FRAME_SIZE
	.align		4
.L_1:
        /*000c*/ 	.byte	0x04, 0x11
        /*000e*/ 	.short	(.L_3 - .L_2)
	.align		4
.L_2:
        /*0010*/ 	.word	index@($__internal_1_$__cuda_sm20_rem_u64)
        /*0014*/ 	.word	0x00000000


	//----- nvinfo : EIATTR_FRAME_SIZE
	.align		4
.L_3:
        /*0018*/ 	.byte	0x04, 0x11
        /*001a*/ 	.short	(.L_5 - .L_4)
	.align		4
.L_4:
        /*001c*/ 	.word	index@($__internal_0_$__cuda_sm20_div_u64)
        /*0020*/ 	.word	0x00000000


	//----- nvinfo : EIATTR_FRAME_SIZE
	.align		4
.L_5:
        /*0024*/ 	.byte	0x04, 0x11
        /*0026*/ 	.short	(.L_7 - .L_6)
	.align		4
.L_6:
        /*0028*/ 	.word	index@(_Z9CountSortPiS_ii)
        /*002c*/ 	.word	0x00000000


	//----- nvinfo : EIATTR_MIN_STACK_SIZE
	.align		4
.L_7:
        /*0030*/ 	.byte	0x04, 0x12
        /*0032*/ 	.short	(.L_9 - .L_8)
	.align		4
.L_8:
        /*0034*/ 	.word	index@(_Z9CountSortPiS_ii)
        /*0038*/ 	.word	0x00000000
.L_9:


//--------------------- .nv.compat                --------------------------
	.section	.nv.compat,"",@"SHT_CUDA_COMPAT_INFO"
	.align	4
        /*0000*/ 	.byte	0x02, 0x09, 0x00, 0x00, 0x02, 0x02, 0x01, 0x00, 0x02, 0x05, 0x05, 0x00, 0x03, 0x07, 0x01, 0x01
        /*0010*/ 	.byte	0x02, 0x03, 0x00, 0x00, 0x02, 0x06, 0x01, 0x00, 0x04, 0x0b, 0x08, 0x00, 0x09, 0x00, 0x00, 0x00
        /*0020*/ 	.byte	0x00, 0x00, 0x00, 0x00


//--------------------- .nv.info._Z9CountSortPiS_ii --------------------------
	.section	.nv.info._Z9CountSortPiS_ii,"",@"SHT_CUDA_INFO"
	.sectionflags	@""
	.align	4


	//----- nvinfo : EIATTR_CUDA_API_VERSION
	.align		4
        /*0000*/ 	.byte	0x04, 0x37
        /*0002*/ 	.short	(.L_11 - .L_10)
.L_10:
        /*0004*/ 	.word	0x00000082


	//----- nvinfo : EIATTR_KPARAM_INFO
	.align		4
.L_11:
        /*0008*/ 	.byte	0x04, 0x17
        /*000a*/ 	.short	(.L_13 - .L_12)
.L_12:
        /*000c*/ 	.word	0x00000000
        /*0010*/ 	.short	0x0003
        /*0012*/ 	.short	0x0014
        /*0014*/ 	.byte	0x00, 0xf0, 0x11, 0x00


	//----- nvinfo : EIATTR_KPARAM_INFO
	.align		4
.L_13:
        /*0018*/ 	.byte	0x04, 0x17
        /*001a*/ 	.short	(.L_15 - .L_14)
.L_14:
        /*001c*/ 	.word	0x00000000
        /*0020*/ 	.short	0x0002
        /*0022*/ 	.short	0x0010
        /*0024*/ 	.byte	0x00, 0xf0, 0x11, 0x00


	//----- nvinfo : EIATTR_KPARAM_INFO
	.align		4
.L_15:
        /*0028*/ 	.byte	0x04, 0x17
        /*002a*/ 	.short	(.L_17 - .L_16)
.L_16:
        /*002c*/ 	.word	0x00000000
        /*0030*/ 	.short	0x0001
        /*0032*/ 	.short	0x0008
        /*0034*/ 	.byte	0x00, 0xf5, 0x21, 0x00


	//----- nvinfo : EIATTR_KPARAM_INFO
	.align		4
.L_17:
        /*0038*/ 	.byte	0x04, 0x17
        /*003a*/ 	.short	(.L_19 - .L_18)
.L_18:
        /*003c*/ 	.word	0x00000000
        /*0040*/ 	.short	0x0000
        /*0042*/ 	.short	0x0000
        /*0044*/ 	.byte	0x00, 0xf5, 0x21, 0x00


	//----- nvinfo : EIATTR_SPARSE_MMA_MASK
	.align		4
.L_19:
        /*0048*/ 	.byte	0x03, 0x50
        /*004a*/ 	.short	0x0000


	//----- nvinfo : EIATTR_MAXREG_COUNT
	.align		4
        /*004c*/ 	.byte	0x03, 0x1b
        /*004e*/ 	.short	0x00ff


	//----- nvinfo : EIATTR_NUM_BARRIERS
	.align		4
        /*0050*/ 	.byte	0x02, 0x4c
        /*0052*/ 	.byte	0x01
	.zero		1


	//----- nvinfo : EIATTR_MERCURY_ISA_VERSION
	.align		4
        /*0054*/ 	.byte	0x03, 0x5f
        /*0056*/ 	.short	0x0101


	//----- nvinfo : EIATTR_VRC_CTA_INIT_COUNT
	.align		4
        /*0058*/ 	.byte	0x02, 0x4a
	.zero		1
	.zero		1


	//----- nvinfo : EIATTR_EXIT_INSTR_OFFSETS
	.align		4
        /*005c*/ 	.byte	0x04, 0x1c
        /*005e*/ 	.short	(.L_21 - .L_20)


	//   ....[0]....
.L_20:
        /*0060*/ 	.word	0x00002c70


	//----- nvinfo : EIATTR_CRS_STACK_SIZE
	.align		4
.L_21:
        /*0064*/ 	.byte	0x04, 0x1e
        /*0066*/ 	.short	(.L_23 - .L_22)
.L_22:
        /*0068*/ 	.word	0x00000000


	//----- nvinfo : EIATTR_CBANK_PARAM_SIZE
	.align		4
.L_23:
        /*006c*/ 	.byte	0x03, 0x19
        /*006e*/ 	.short	0x0018


	//----- nvinfo : EIATTR_PARAM_CBANK
	.align		4
        /*0070*/ 	.byte	0x04, 0x0a
        /*0072*/ 	.short	(.L_25 - .L_24)
	.align		4
.L_24:
        /*0074*/ 	.word	index@(.nv.constant0._Z9CountSortPiS_ii)
        /*0078*/ 	.short	0x0380
        /*007a*/ 	.short	0x0018


	//----- nvinfo : EIATTR_SW_WAR
	.align		4
.L_25:
        /*007c*/ 	.byte	0x04, 0x36
        /*007e*/ 	.short	(.L_27 - .L_26)
.L_26:
        /*0080*/ 	.word	0x00000008
.L_27:


//--------------------- .nv.callgraph             --------------------------
	.section	.nv.callgraph,"",@"SHT_CUDA_CALLGRAPH"
	.align	4
	.sectionentsize	8
	.align		4
        /*0000*/ 	.word	0x00000000
	.align		4
        /*0004*/ 	.word	0xffffffff
	.align		4
        /*0008*/ 	.word	0x00000000
	.align		4
        /*000c*/ 	.word	0xfffffffe
	.align		4
        /*0010*/ 	.word	0x00000000
	.align		4
        /*0014*/ 	.word	0xfffffffd
	.align		4
        /*0018*/ 	.word	0x00000000
	.align		4
        /*001c*/ 	.word	0xfffffffc


//--------------------- .text._Z9CountSortPiS_ii  --------------------------
	.section	.text._Z9CountSortPiS_ii,"ax",@progbits
	.align	128
        .global         _Z9CountSortPiS_ii
        .type           _Z9CountSortPiS_ii,@function
        .size           _Z9CountSortPiS_ii,(.L_x_37 - _Z9CountSortPiS_ii)
        .other          _Z9CountSortPiS_ii,@"STO_CUDA_ENTRY STV_DEFAULT"
_Z9CountSortPiS_ii:
.text._Z9CountSortPiS_ii:
[----:B------:R-:W-:Y:S01]  /*0000*/  LDC R1, c[0x0][0x37c] ;  /* 0x0000df00ff017b82 */ /* 0x000fe20000000800 */
[----:B------:R-:W0:Y:S07]  /*0010*/  LDCU UR4, c[0x0][0x390] ;  /* 0x00007200ff0477ac */ /* 0x000e2e0008000800 */
[----:B------:R-:W1:Y:S01]  /*0020*/  S2UR UR6, SR_CTAID.X ;  /* 0x00000000000679c3 */ /* 0x000e620000002500 */
[----:B------:R-:W2:Y:S07]  /*0030*/  LDCU UR5, c[0x0][0x360] ;  /* 0x00006c00ff0577ac */ /* 0x000eae0008000800 */
[----:B------:R-:W3:Y:S01]  /*0040*/  LDC R0, c[0x0][0x370] ;  /* 0x0000dc00ff007b82 */ /* 0x000ee20000000800 */
[----:B0-----:R-:W-:-:S04]  /*0050*/  USHF.R.S32.HI UR7, URZ, 0x1f, UR4 ;  /* 0x0000001fff077899 */ /* 0x001fc80008011404 */
[----:B------:R-:W-:-:S09]  /*0060*/  UISETP.NE.AND.EX UP0, UPT, UR7, URZ, UPT, !UPT ;  /* 0x000000ff0700728c */ /* 0x000fd2000bf053f0 */
[----:B-12---:R-:W-:Y:S05]  /*0070*/  BRA.U UP0, `(.L_x_0) ;  /* 0x0000000100507547 */ /* 0x006fea000b800000 */
[----:B---3--:R-:W0:Y:S01]  /*0080*/  I2F.U32.RP R4, R0 ;  /* 0x0000000000047306 */ /* 0x008e220000209000 */
[----:B------:R-:W-:-:S07]  /*0090*/  ISETP.NE.U32.AND P1, PT, R0, RZ, PT ;  /* 0x000000ff0000720c */ /* 0x000fce0003f25070 */
[----:B0-----:R-:W0:Y:S02]  /*00a0*/  MUFU.RCP R4, R4 ;  /* 0x0000000400047308 */ /* 0x001e240000001000 */
[----:B0-----:R-:W-:-:S06]  /*00b0*/  VIADD R2, R4, 0xffffffe ;  /* 0x0ffffffe04027836 */ /* 0x001fcc0000000000 */
[----:B------:R0:W1:Y:S02]  /*00c0*/  F2I.FTZ.U32.TRUNC.NTZ R3, R2 ;  /* 0x0000000200037305 */ /* 0x000064000021f000 */
[----:B0-----:R-:W-:Y:S02]  /*00d0*/  HFMA2 R2, -RZ, RZ, 0, 0 ;  /* 0x00000000ff027431 */ /* 0x001fe400000001ff */
[----:B-1----:R-:W-:-:S04]  /*00e0*/  IMAD.MOV R5, RZ, RZ, -R3 ;  /* 0x000000ffff057224 */ /* 0x002fc800078e0a03 */
[----:B------:R-:W-:-:S04]  /*00f0*/  IMAD R5, R5, R0, RZ ;  /* 0x0000000005057224 */ /* 0x000fc800078e02ff */
[----:B------:R-:W-:-:S06]  /*0100*/  IMAD.HI.U32 R3, R3, R5, R2 ;  /* 0x0000000503037227 */ /* 0x000fcc00078e0002 */
[----:B------:R-:W-:-:S04]  /*0110*/  IMAD.HI.U32 R3, R3, UR4, RZ ;  /* 0x0000000403037c27 */ /* 0x000fc8000f8e00ff */
[----:B------:R-:W-:-:S04]  /*0120*/  IMAD.MOV R3, RZ, RZ, -R3 ;  /* 0x000000ffff037224 */ /* 0x000fc800078e0a03 */
[----:B------:R-:W-:Y:S02]  /*0130*/  IMAD R5, R0, R3, UR4 ;  /* 0x0000000400057e24 */ /* 0x000fe4000f8e0203 */
[----:B------:R-:W-:-:S03]  /*0140*/  IMAD.MOV.U32 R3, RZ, RZ, RZ ;  /* 0x000000ffff037224 */ /* 0x000fc600078e00ff */
[----:B------:R-:W-:-:S13]  /*0150*/  ISETP.GE.U32.AND P0, PT, R5, R0, PT ;  /* 0x000000000500720c */ /* 0x000fda0003f06070 */
[----:B------:R-:W-:-:S05]  /*0160*/  @P0 IMAD.IADD R5, R5, 0x1, -R0 ;  /* 0x0000000105050824 */ /* 0x000fca00078e0a00 */
[----:B------:R-:W-:-:S13]  /*0170*/  ISETP.GE.U32.AND P0, PT, R5, R0, PT ;  /* 0x000000000500720c */ /* 0x000fda0003f06070 */
[-C--:B------:R-:W-:Y:S02]  /*0180*/  @P0 IADD3 R5, PT, PT, R5, -R0.reuse, RZ ;  /* 0x8000000005050210 */ /* 0x080fe40007ffe0ff */
[----:B------:R-:W-:-:S05]  /*0190*/  @!P1 LOP3.LUT R5, RZ, R0, RZ, 0x33, !PT ;  /* 0x00000000ff059212 */ /* 0x000fca00078e33ff */
[----:B------:R-:W-:Y:S01]  /*01a0*/  IMAD.MOV.U32 R2, RZ, RZ, R5 ;  /* 0x000000ffff027224 */ /* 0x000fe200078e0005 */
[----:B------:R-:W-:Y:S06]  /*01b0*/  BRA `(.L_x_1) ;  /* 0x0000000000107947 */ /* 0x000fec0003800000 */
.L_x_0:
[----:B------:R-:W-:-:S07]  /*01c0*/  MOV R2, 0x1e0 ;  /* 0x000001e000027802 */ /* 0x000fce0000000f00 */
[----:B---3--:R-:W-:Y:S05]  /*01d0*/  CALL.REL.NOINC `($__internal_1_$__cuda_sm20_rem_u64) ;  /* 0x0000002c00c07944 */ /* 0x008fea0003c00000 */
[----:B------:R-:W-:Y:S01]  /*01e0*/  MOV R2, R4 ;  /* 0x0000000400027202 */ /* 0x000fe20000000f00 */
[----:B------:R-:W-:-:S07]  /*01f0*/  IMAD.MOV.U32 R3, RZ, RZ, R5 ;  /* 0x000000ffff037224 */ /* 0x000fce00078e0005 */
.L_x_1:
[----:B------:R-:W-:Y:S01]  /*0200*/  IADD3 R4, P1, PT, R0, -0x1, RZ ;  /* 0xffffffff00047810 */ /* 0x000fe20007f3e0ff */
[----:B------:R-:W-:-:S03]  /*0210*/  UMOV UR4, URZ ;  /* 0x000000ff00047c82 */ /* 0x000fc60008000000 */
[----:B------:R-:W-:Y:S01]  /*0220*/  ISETP.NE.U32.AND P0, PT, R4, UR6, PT ;  /* 0x0000000604007c0c */ /* 0x000fe2000bf05070 */
[----:B------:R-:W-:Y:S01]  /*0230*/  IMAD.X R4, RZ, RZ, -0x1, P1 ;  /* 0xffffffffff047424 */ /* 0x000fe200008e06ff */
[----:B------:R-:W-:-:S04]  /*0240*/  ISETP.EQ.U32.AND P1, PT, R2, RZ, PT ;  /* 0x000000ff0200720c */ /* 0x000fc80003f22070 */
[----:B------:R-:W-:-:S04]  /*0250*/  ISETP.NE.AND.EX P0, PT, R4, RZ, PT, P0 ;  /* 0x000000ff0400720c */ /* 0x000fc80003f05300 */
[----:B------:R-:W-:-:S13]  /*0260*/  ISETP.EQ.OR.EX P0, PT, R3, RZ, P0, P1 ;  /* 0x000000ff0300720c */ /* 0x000fda0000702710 */
[----:B------:R-:W-:Y:S05]  /*0270*/  @P0 BRA `(.L_x_2) ;  /* 0x0000000000900947 */ /* 0x000fea0003800000 */
[----:B------:R-:W-:-:S09]  /*0280*/  UISETP.NE.AND.EX UP0, UPT, UR7, URZ, UPT, !UPT ;  /* 0x000000ff0700728c */ /* 0x000fd2000bf053f0 */
[----:B------:R-:W-:Y:S05]  /*0290*/  BRA.U UP0, `(.L_x_3) ;  /* 0x0000000100607547 */ /* 0x000fea000b800000 */
[----:B------:R-:W0:Y:S01]  /*02a0*/  I2F.U32.RP R6, R0 ;  /* 0x0000000000067306 */ /* 0x000e220000209000 */
[----:B------:R-:W1:Y:S01]  /*02b0*/  LDCU UR7, c[0x0][0x390] ;  /* 0x00007200ff0777ac */ /* 0x000e620008000800 */
[----:B------:R-:W-:-:S06]  /*02c0*/  ISETP.NE.U32.AND P2, PT, R0, RZ, PT ;  /* 0x000000ff0000720c */ /* 0x000fcc0003f45070 */
[----:B0-----:R-:W0:Y:S02]  /*02d0*/  MUFU.RCP R6, R6 ;  /* 0x0000000600067308 */ /* 0x001e240000001000 */
[----:B0-----:R-:W-:-:S06]  /*02e0*/  IADD3 R4, PT, PT, R6, 0xffffffe, RZ ;  /* 0x0ffffffe06047810 */ /* 0x001fcc0007ffe0ff */
[----:B------:R0:W2:Y:S02]  /*02f0*/  F2I.FTZ.U32.TRUNC.NTZ R5, R4 ;  /* 0x0000000400057305 */ /* 0x0000a4000021f000 */
[----:B0-----:R-:W-:Y:S02]  /*0300*/  IMAD.MOV.U32 R4, RZ, RZ, RZ ;  /* 0x000000ffff047224 */ /* 0x001fe400078e00ff */
[----:B--2---:R-:W-:-:S04]  /*0310*/  IMAD.MOV R7, RZ, RZ, -R5 ;  /* 0x000000ffff077224 */ /* 0x004fc800078e0a05 */
[----:B------:R-:W-:-:S04]  /*0320*/  IMAD R7, R7, R0, RZ ;  /* 0x0000000007077224 */ /* 0x000fc800078e02ff */
[----:B------:R-:W-:-:S06]  /*0330*/  IMAD.HI.U32 R7, R5, R7, R4 ;  /* 0x0000000705077227 */ /* 0x000fcc00078e0004 */
[----:B-1----:R-:W-:-:S05]  /*0340*/  IMAD.HI.U32 R7, R7, UR7, RZ ;  /* 0x0000000707077c27 */ /* 0x002fca000f8e00ff */
[----:B------:R-:W-:-:S05]  /*0350*/  IADD3 R5, PT, PT, -R7, RZ, RZ ;  /* 0x000000ff07057210 */ /* 0x000fca0007ffe1ff */
[----:B------:R-:W-:-:S05]  /*0360*/  IMAD R5, R0, R5, UR7 ;  /* 0x0000000700057e24 */ /* 0x000fca000f8e0205 */
[----:B------:R-:W-:-:S13]  /*0370*/  ISETP.GE.U32.AND P0, PT, R5, R0, PT ;  /* 0x000000000500720c */ /* 0x000fda0003f06070 */
[----:B------:R-:W-:Y:S02]  /*0380*/  @P0 IMAD.IADD R5, R5, 0x1, -R0 ;  /* 0x0000000105050824 */ /* 0x000fe400078e0a00 */
[----:B------:R-:W-:-:S03]  /*0390*/  @P0 VIADD R7, R7, 0x1 ;  /* 0x0000000107070836 */ /* 0x000fc60000000000 */
[----:B------:R-:W-:-:S13]  /*03a0*/  ISETP.GE.U32.AND P1, PT, R5, R0, PT ;  /* 0x000000000500720c */ /* 0x000fda0003f26070 */
[----:B------:R-:W-:Y:S02]  /*03b0*/  @P1 IADD3 R7, PT, PT, R7, 0x1, RZ ;  /* 0x0000000107071810 */ /* 0x000fe40007ffe0ff */
[----:B------:R-:W-:-:S04]  /*03c0*/  @!P2 LOP3.LUT R7, RZ, R0, RZ, 0x33, !PT ;  /* 0x00000000ff07a212 */ /* 0x000fc800078e33ff */
[----:B------:R-:W-:Y:S01]  /*03d0*/  IADD3 R9, P0, PT, R7, R2, RZ ;  /* 0x0000000207097210 */ /* 0x000fe20007f1e0ff */
[----:B------:R-:W-:-:S04]  /*03e0*/  IMAD.MOV.U32 R2, RZ, RZ, R7 ;  /* 0x000000ffff027224 */ /* 0x000fc800078e0007 */
[----:B------:R-:W-:Y:S02]  /*03f0*/  IMAD.X R10, RZ, RZ, R3, P0 ;  /* 0x000000ffff0a7224 */ /* 0x000fe400000e0603 */
[----:B------:R-:W-:Y:S01]  /*0400*/  HFMA2 R3, -RZ, RZ, 0, 0 ;  /* 0x00000000ff037431 */ /* 0x000fe200000001ff */
[----:B------:R-:W-:Y:S06]  /*0410*/  BRA `(.L_x_4) ;  /* 0x0000000000b07947 */ /* 0x000fec0003800000 */
.L_x_3:
[----:B------:R-:W0:Y:S01]  /*0420*/  LDC R9, c[0x0][0x390] ;  /* 0x0000e400ff097b82 */ /* 0x000e220000000800 */
[----:B------:R-:W-:Y:S01]  /*0430*/  IMAD.U32 R10, RZ, RZ, UR7 ;  /* 0x00000007ff0a7e24 */ /* 0x000fe2000f8e00ff */
[----:B------:R-:W-:Y:S01]  /*0440*/  MOV R8, 0x470 ;  /* 0x0000047000087802 */ /* 0x000fe20000000f00 */
[----:B------:R-:W-:-:S07]  /*0450*/  IMAD.MOV.U32 R7, RZ, RZ, R0 ;  /* 0x000000ffff077224 */ /* 0x000fce00078e0000 */
[----:B0-----:R-:W-:Y:S05]  /*0460*/  CALL.REL.NOINC `($__internal_0_$__cuda_sm20_div_u64) ;  /* 0x0000002800047944 */ /* 0x001fea0003c00000 */
[----:B------:R-:W-:Y:S01]  /*0470*/  IADD3 R9, P0, PT, R7, R2, RZ ;  /* 0x0000000207097210 */ /* 0x000fe20007f1e0ff */
[----:B------:R-:W-:-:S03]  /*0480*/  IMAD.MOV.U32 R2, RZ, RZ, R7 ;  /* 0x000000ffff027224 */ /* 0x000fc600078e0007 */
[----:B------:R-:W-:Y:S01]  /*0490*/  IADD3.X R10, PT, PT, R12, R3, RZ, P0, !PT ;  /* 0x000000030c0a7210 */ /* 0x000fe200007fe4ff */
[----:B------:R-:W-:Y:S01]  /*04a0*/  IMAD.MOV.U32 R3, RZ, RZ, R12 ;  /* 0x000000ffff037224 */ /* 0x000fe200078e000c */
[----:B------:R-:W-:Y:S07]  /*04b0*/  BRA `(.L_x_4) ;  /* 0x0000000000887947 */ /* 0x000fee0003800000 */
.L_x_2:
[----:B------:R-:W-:-:S09]  /*04c0*/  UISETP.NE.AND.EX UP0, UPT, UR7, URZ, UPT, !UPT ;  /* 0x000000ff0700728c */ /* 0x000fd2000bf053f0 */
[----:B------:R-:W-:Y:S05]  /*04d0*/  BRA.U UP0, `(.L_x_5) ;  /* 0x00000001005c7547 */ /* 0x000fea000b800000 */
[----:B------:R-:W0:Y:S01]  /*04e0*/  I2F.U32.RP R4, R0 ;  /* 0x0000000000047306 */ /* 0x000e220000209000 */
[----:B------:R-:W1:Y:S01]  /*04f0*/  LDC R6, c[0x0][0x390] ;  /* 0x0000e400ff067b82 */ /* 0x000e620000000800 */
[----:B------:R-:W-:Y:S01]  /*0500*/  ISETP.NE.U32.AND P2, PT, R0, RZ, PT ;  /* 0x000000ff0000720c */ /* 0x000fe20003f45070 */
[----:B------:R-:W-:-:S05]  /*0510*/  IMAD.MOV.U32 R10, RZ, RZ, RZ ;  /* 0x000000ffff0a7224 */ /* 0x000fca00078e00ff */
[----:B0-----:R-:W0:Y:S02]  /*0520*/  MUFU.RCP R4, R4 ;  /* 0x0000000400047308 */ /* 0x001e240000001000 */
[----:B0-----:R-:W-:-:S06]  /*0530*/  IADD3 R2, PT, PT, R4, 0xffffffe, RZ ;  /* 0x0ffffffe04027810 */ /* 0x001fcc0007ffe0ff */
[----:B------:R0:W2:Y:S02]  /*0540*/  F2I.FTZ.U32.TRUNC.NTZ R3, R2 ;  /* 0x0000000200037305 */ /* 0x0000a4000021f000 */
[----:B0-----:R-:W-:Y:S02]  /*0550*/  IMAD.MOV.U32 R2, RZ, RZ, RZ ;  /* 0x000000ffff027224 */ /* 0x001fe400078e00ff */
[----:B--2---:R-:W-:-:S04]  /*0560*/  IMAD.MOV R5, RZ, RZ, -R3 ;  /* 0x000000ffff057224 */ /* 0x004fc800078e0a03 */
[----:B------:R-:W-:-:S04]  /*0570*/  IMAD R5, R5, R0, RZ ;  /* 0x0000000005057224 */ /* 0x000fc800078e02ff */
[----:B------:R-:W-:-:S06]  /*0580*/  IMAD.HI.U32 R5, R3, R5, R2 ;  /* 0x0000000503057227 */ /* 0x000fcc00078e0002 */
[----:B-1----:R-:W-:-:S05]  /*0590*/  IMAD.HI.U32 R9, R5, R6, RZ ;  /* 0x0000000605097227 */ /* 0x002fca00078e00ff */
[----:B------:R-:W-:-:S05]  /*05a0*/  IADD3 R3, PT, PT, -R9, RZ, RZ ;  /* 0x000000ff09037210 */ /* 0x000fca0007ffe1ff */
[----:B------:R-:W-:-:S05]  /*05b0*/  IMAD R3, R0, R3, R6 ;  /* 0x0000000300037224 */ /* 0x000fca00078e0206 */
[----:B------:R-:W-:-:S13]  /*05c0*/  ISETP.GE.U32.AND P0, PT, R3, R0, PT ;  /* 0x000000000300720c */ /* 0x000fda0003f06070 */
[----:B------:R-:W-:Y:S02]  /*05d0*/  @P0 IMAD.IADD R3, R3, 0x1, -R0 ;  /* 0x0000000103030824 */ /* 0x000fe400078e0a00 */
[----:B------:R-:W-:-:S03]  /*05e0*/  @P0 VIADD R9, R9, 0x1 ;  /* 0x0000000109090836 */ /* 0x000fc60000000000 */
[----:B------:R-:W-:Y:S01]  /*05f0*/  ISETP.GE.U32.AND P1, PT, R3, R0, PT ;  /* 0x000000000300720c */ /* 0x000fe20003f26070 */
[----:B------:R-:W-:-:S12]  /*0600*/  HFMA2 R3, -RZ, RZ, 0, 0 ;  /* 0x00000000ff037431 */ /* 0x000fd800000001ff */
[----:B------:R-:W-:Y:S02]  /*0610*/  @P1 IADD3 R9, PT, PT, R9, 0x1, RZ ;  /* 0x0000000109091810 */ /* 0x000fe40007ffe0ff */
[----:B------:R-:W-:-:S05]  /*0620*/  @!P2 LOP3.LUT R9, RZ, R0, RZ, 0x33, !PT ;  /* 0x00000000ff09a212 */ /* 0x000fca00078e33ff */
[----:B------:R-:W-:Y:S01]  /*0630*/  IMAD.MOV.U32 R2, RZ, RZ, R9 ;  /* 0x000000ffff027224 */ /* 0x000fe200078e0009 */
[----:B------:R-:W-:Y:S06]  /*0640*/  BRA `(.L_x_4) ;  /* 0x0000000000247947 */ /* 0x000fec0003800000 */
.L_x_5:
[----:B------:R-:W0:Y:S01]  /*0650*/  LDC R9, c[0x0][0x390] ;  /* 0x0000e400ff097b82 */ /* 0x000e220000000800 */
[----:B------:R-:W-:Y:S01]  /*0660*/  IMAD.U32 R10, RZ, RZ, UR7 ;  /* 0x00000007ff0a7e24 */ /* 0x000fe2000f8e00ff */
[----:B------:R-:W-:Y:S01]  /*0670*/  MOV R8, 0x6a0 ;  /* 0x000006a000087802 */ /* 0x000fe20000000f00 */
[----:B------:R-:W-:-:S07]  /*0680*/  IMAD.MOV.U32 R7, RZ, RZ, R0 ;  /* 0x000000ffff077224 */ /* 0x000fce00078e0000 */
[----:B0-----:R-:W-:Y:S05]  /*0690*/  CALL.REL.NOINC `($__internal_0_$__cuda_sm20_div_u64) ;  /* 0x0000002400787944 */ /* 0x001fea0003c00000 */
[----:B------:R-:W-:Y:S01]  /*06a0*/  MOV R9, R7 ;  /* 0x0000000700097202 */ /* 0x000fe20000000f00 */
[----:B------:R-:W-:Y:S01]  /*06b0*/  IMAD.MOV.U32 R10, RZ, RZ, R12 ;  /* 0x000000ffff0a7224 */ /* 0x000fe200078e000c */
[----:B------:R-:W-:Y:S01]  /*06c0*/  MOV R3, R12 ;  /* 0x0000000c00037202 */ /* 0x000fe20000000f00 */
[----:B------:R-:W-:-:S07]  /*06d0*/  IMAD.MOV.U32 R2, RZ, RZ, R7 ;  /* 0x000000ffff027224 */ /* 0x000fce00078e0007 */
.L_x_4:
[----:B------:R-:W0:Y:S01]  /*06e0*/  S2R R6, SR_TID.X ;  /* 0x0000000000067919 */ /* 0x000e220000002100 */
[----:B------:R-:W-:-:S13]  /*06f0*/  ISETP.NE.U32.AND P0, PT, R10, RZ, PT ;  /* 0x000000ff0a00720c */ /* 0x000fda0003f05070 */
[----:B------:R-:W-:Y:S05]  /*0700*/  @P0 BRA `(.L_x_6) ;  /* 0x00000000005c0947 */ /* 0x000fea0003800000 */
[----:B------:R-:W1:Y:S01]  /*0710*/  I2F.U32.RP R7, UR5 ;  /* 0x0000000500077d06 */ /* 0x000e620008209000 */
[----:B------:R-:W-:-:S07]  /*0720*/  ISETP.NE.U32.AND P2, PT, RZ, UR5, PT ;  /* 0x00000005ff007c0c */ /* 0x000fce000bf45070 */
[----:B-1----:R-:W1:Y:S02]  /*0730*/  MUFU.RCP R7, R7 ;  /* 0x0000000700077308 */ /* 0x002e640000001000 */
[----:B-1----:R-:W-:-:S06]  /*0740*/  VIADD R4, R7, 0xffffffe ;  /* 0x0ffffffe07047836 */ /* 0x002fcc0000000000 */
[----:B------:R1:W2:Y:S02]  /*0750*/  F2I.FTZ.U32.TRUNC.NTZ R5, R4 ;  /* 0x0000000400057305 */ /* 0x0002a4000021f000 */
[----:B-1----:R-:W-:Y:S02]  /*0760*/  HFMA2 R4, -RZ, RZ, 0, 0 ;  /* 0x00000000ff047431 */ /* 0x002fe400000001ff */
[----:B--2---:R-:W-:-:S04]  /*0770*/  IMAD.MOV R11, RZ, RZ, -R5 ;  /* 0x000000ffff0b7224 */ /* 0x004fc800078e0a05 */
[----:B------:R-:W-:-:S04]  /*0780*/  IMAD R11, R11, UR5, RZ ;  /* 0x000000050b0b7c24 */ /* 0x000fc8000f8e02ff */
[----:B------:R-:W-:-:S06]  /*0790*/  IMAD.HI.U32 R8, R5, R11, R4 ;  /* 0x0000000b05087227 */ /* 0x000fcc00078e0004 */
[----:B------:R-:W-:-:S04]  /*07a0*/  IMAD.HI.U32 R4, R8, R9, RZ ;  /* 0x0000000908047227 */ /* 0x000fc800078e00ff */
[----:B------:R-:W-:-:S04]  /*07b0*/  IMAD.MOV R8, RZ, RZ, -R4 ;  /* 0x000000ffff087224 */ /* 0x000fc800078e0a04 */
[----:B------:R-:W-:Y:S01]  /*07c0*/  IMAD R5, R8, UR5, R9 ;  /* 0x0000000508057c24 */ /* 0x000fe2000f8e0209 */
[----:B------:R-:W-:-:S04]  /*07d0*/  MOV R8, RZ ;  /* 0x000000ff00087202 */ /* 0x000fc80000000f00 */
[----:B------:R-:W-:-:S13]  /*07e0*/  ISETP.GE.U32.AND P0, PT, R5, UR5, PT ;  /* 0x0000000505007c0c */ /* 0x000fda000bf06070 */
[----:B------:R-:W-:Y:S01]  /*07f0*/  @P0 VIADD R5, R5, -UR5 ;  /* 0x8000000505050c36 */ /* 0x000fe20008000000 */
[----:B------:R-:W-:-:S04]  /*0800*/  @P0 IADD3 R4, PT, PT, R4, 0x1, RZ ;  /* 0x0000000104040810 */ /* 0x000fc80007ffe0ff */
[----:B------:R-:W-:Y:S01]  /*0810*/  ISETP.GE.U32.AND P1, PT, R5, UR5, PT ;  /* 0x0000000505007c0c */ /* 0x000fe2000bf26070 */
[----:B------:R-:W-:-:S12]  /*0820*/  IMAD.MOV.U32 R5, RZ, RZ, RZ ;  /* 0x000000ffff057224 */ /* 0x000fd800078e00ff */
[----:B------:R-:W-:Y:S01]  /*0830*/  @P1 VIADD R4, R4, 0x1 ;  /* 0x0000000104041836 */ /* 0x000fe20000000000 */
[----:B------:R-:W-:-:S05]  /*0840*/  @!P2 LOP3.LUT R4, RZ, UR5, RZ, 0x33, !PT ;  /* 0x00000005ff04ac12 */ /* 0x000fca000f8e33ff */
[----:B------:R-:W-:-:S04]  /*0850*/  IMAD.MOV R10, RZ, RZ, -R4 ;  /* 0x000000ffff0a7224 */ /* 0x000fc800078e0a04 */
[----:B------:R-:W-:Y:S01]  /*0860*/  IMAD R9, R10, UR5, R9 ;  /* 0x000000050a097c24 */ /* 0x000fe2000f8e0209 */
[----:B------:R-:W-:Y:S06]  /*0870*/  BRA `(.L_x_7) ;  /* 0x0000000000347947 */ /* 0x000fec0003800000 */
.L_x_6:
[----:B------:R-:W-:Y:S01]  /*0880*/  IMAD.U32 R7, RZ, RZ, UR5 ;  /* 0x00000005ff077e24 */ /* 0x000fe2000f8e00ff */
[----:B------:R-:W-:-:S07]  /*0890*/  MOV R8, 0x8b0 ;  /* 0x000008b000087802 */ /* 0x000fce0000000f00 */
[----:B0-----:R-:W-:Y:S05]  /*08a0*/  CALL.REL.NOINC `($__internal_0_$__cuda_sm20_div_u64) ;  /* 0x0000002000f47944 */ /* 0x001fea0003c00000 */
[----:B------:R-:W-:Y:S01]  /*08b0*/  IADD3 R11, P0, PT, RZ, -R7, RZ ;  /* 0x80000007ff0b7210 */ /* 0x000fe20007f1e0ff */
[----:B------:R-:W-:Y:S02]  /*08c0*/  IMAD.MOV.U32 R4, RZ, RZ, R9 ;  /* 0x000000ffff047224 */ /* 0x000fe400078e0009 */
[----:B------:R-:W-:Y:S01]  /*08d0*/  IMAD.MOV.U32 R5, RZ, RZ, R10 ;  /* 0x000000ffff057224 */ /* 0x000fe200078e000a */
[----:B------:R-:W-:Y:S01]  /*08e0*/  IADD3.X R8, PT, PT, RZ, ~R12, RZ, P0, !PT ;  /* 0x8000000cff087210 */ /* 0x000fe200007fe4ff */
[----:B------:R-:W-:-:S04]  /*08f0*/  IMAD.WIDE.U32 R4, R11, UR5, R4 ;  /* 0x000000050b047c25 */ /* 0x000fc8000f8e0004 */
[----:B------:R-:W-:Y:S01]  /*0900*/  IMAD R11, R8, UR5, RZ ;  /* 0x00000005080b7c24 */ /* 0x000fe2000f8e02ff */
[----:B------:R-:W-:Y:S01]  /*0910*/  MOV R9, R4 ;  /* 0x0000000400097202 */ /* 0x000fe20000000f00 */
[----:B------:R-:W-:Y:S02]  /*0920*/  IMAD.MOV.U32 R4, RZ, RZ, R7 ;  /* 0x000000ffff047224 */ /* 0x000fe400078e0007 */
[----:B------:R-:W-:Y:S01]  /*0930*/  IMAD.IADD R8, R5, 0x1, R11 ;  /* 0x0000000105087824 */ /* 0x000fe200078e020b */
[----:B------:R-:W-:-:S07]  /*0940*/  MOV R5, R12 ;  /* 0x0000000c00057202 */ /* 0x000fce0000000f00 */
.L_x_7:
[----:B------:R-:W-:Y:S01]  /*0950*/  UIADD3 UR7, UP0, UPT, UR5, -0x1, URZ ;  /* 0xffffffff05077890 */ /* 0x000fe2000ff1e0ff */
[----:B------:R-:W-:Y:S01]  /*0960*/  IMAD R7, R3, UR6, RZ ;  /* 0x0000000603077c24 */ /* 0x000fe2000f8e02ff */
[----:B------:R-:W-:Y:S01]  /*0970*/  ISETP.NE.U32.AND P0, PT, R9, RZ, PT ;  /* 0x000000ff0900720c */ /* 0x000fe20003f05070 */
[----:B------:R-:W-:Y:S01]  /*0980*/  IMAD.WIDE.U32 R2, R2, UR6, RZ ;  /* 0x0000000602027c25 */ /* 0x000fe2000f8e00ff */
[----:B------:R-:W-:Y:S02]  /*0990*/  UIADD3.X UR8, UPT, UPT, URZ, -0x1, URZ, UP0, !UPT ;  /* 0xffffffffff087890 */ /* 0x000fe400087fe4ff */
[----:B0-----:R-:W-:Y:S01]  /*09a0*/  ISETP.NE.U32.AND P1, PT, R6, UR7, PT ;  /* 0x0000000706007c0c */ /* 0x001fe2000bf25070 */
[----:B------:R-:W-:Y:S01]  /*09b0*/  IMAD.IADD R3, R3, 0x1, R7 ;  /* 0x0000000103037824 */ /* 0x000fe200078e0207 */
[----:B------:R-:W-:Y:S02]  /*09c0*/  ISETP.NE.AND.EX P0, PT, R8, RZ, PT, P0 ;  /* 0x000000ff0800720c */ /* 0x000fe40003f05300 */
[----:B------:R-:W-:Y:S01]  /*09d0*/  ISETP.NE.AND.EX P1, PT, RZ, UR8, PT, P1 ;  /* 0x00000008ff007c0c */ /* 0x000fe2000bf25310 */
[----:B------:R-:W-:-:S03]  /*09e0*/  IMAD.WIDE.U32 R2, R6, R4, R2 ;  /* 0x0000000406027225 */ /* 0x000fc600078e0002 */
[----:B------:R-:W-:Y:S01]  /*09f0*/  SEL R7, R9, RZ, !P1 ;  /* 0x000000ff09077207 */ /* 0x000fe20004800000 */
[----:B------:R-:W-:Y:S01]  /*0a00*/  IMAD R9, R5, R6, RZ ;  /* 0x0000000605097224 */ /* 0x000fe200078e02ff */
[----:B------:R-:W-:Y:S01]  /*0a10*/  SEL R8, R8, RZ, !P1 ;  /* 0x000000ff08087207 */ /* 0x000fe20004800000 */
[----:B------:R-:W0:Y:S01]  /*0a20*/  LDCU.64 UR8, c[0x0][0x358] ;  /* 0x00006b00ff0877ac */ /* 0x000e220008000a00 */
[----:B------:R-:W-:Y:S02]  /*0a30*/  SEL R11, R7, RZ, P0 ;  /* 0x000000ff070b7207 */ /* 0x000fe40000000000 */
[----:B------:R-:W-:Y:S01]  /*0a40*/  SEL R13, R8, RZ, P0 ;  /* 0x000000ff080d7207 */ /* 0x000fe20000000000 */
[----:B------:R-:W-:Y:S01]  /*0a50*/  IMAD.IADD R8, R3, 0x1, R9 ;  /* 0x0000000103087824 */ /* 0x000fe200078e0209 */
[----:B------:R-:W-:-:S04]  /*0a60*/  IADD3 R7, P1, P2, R11, R2, R4 ;  /* 0x000000020b077210 */ /* 0x000fc80007a3e004 */
[----:B------:R-:W-:Y:S02]  /*0a70*/  ISETP.GE.U32.AND P0, PT, R2, R7, PT ;  /* 0x000000070200720c */ /* 0x000fe40003f06070 */
[----:B------:R-:W-:-:S04]  /*0a80*/  IADD3.X R7, PT, PT, R13, R8, R5, P1, P2 ;  /* 0x000000080d077210 */ /* 0x000fc80000fe4405 */
[----:B------:R-:W-:-:S13]  /*0a90*/  ISETP.GE.U32.AND.EX P0, PT, R8, R7, PT, P0 ;  /* 0x000000070800720c */ /* 0x000fda0003f06100 */
[----:B0-----:R-:W-:Y:S05]  /*0aa0*/  @P0 BRA `(.L_x_8) ;  /* 0x0000000800a00947 */ /* 0x001fea0003800000 */
[----:B------:R-:W-:Y:S01]  /*0ab0*/  IADD3 R4, P0, PT, R4, R11, RZ ;  /* 0x0000000b04047210 */ /* 0x000fe20007f1e0ff */
[----:B------:R-:W-:Y:S03]  /*0ac0*/  BSSY B0, `(.L_x_9) ;  /* 0x0000050000007945 */ /* 0x000fe60003800000 */
[----:B------:R-:W-:Y:S02]  /*0ad0*/  IADD3 R3, P2, PT, R4, -0x1, RZ ;  /* 0xffffffff04037810 */ /* 0x000fe40007f5e0ff */
[----:B------:R-:W-:Y:S02]  /*0ae0*/  IADD3.X R5, PT, PT, R5, R13, RZ, P0, !PT ;  /* 0x0000000d05057210 */ /* 0x000fe400007fe4ff */
[----:B------:R-:W-:Y:S02]  /*0af0*/  ISETP.GE.U32.AND P1, PT, R3, 0xf, PT ;  /* 0x0000000f0300780c */ /* 0x000fe40003f26070 */
[----:B------:R-:W-:-:S02]  /*0b00*/  IADD3.X R3, PT, PT, R5, -0x1, RZ, P2, !PT ;  /* 0xffffffff05037810 */ /* 0x000fc400017fe4ff */
[----:B------:R-:W-:Y:S02]  /*0b10*/  LOP3.LUT R13, R4, 0xf, RZ, 0xc0, !PT ;  /* 0x0000000f040d7812 */ /* 0x000fe400078ec0ff */
[----:B------:R-:W-:Y:S01]  /*0b20*/  ISETP.GE.U32.AND.EX P1, PT, R3, RZ, PT, P1 ;  /* 0x000000ff0300720c */ /* 0x000fe20003f26110 */
[----:B------:R-:W-:Y:S01]  /*0b30*/  IMAD.MOV.U32 R3, RZ, RZ, R2 ;  /* 0x000000ffff037224 */ /* 0x000fe200078e0002 */
[----:B------:R-:W-:Y:S01]  /*0b40*/  ISETP.NE.U32.AND P0, PT, R13, RZ, PT ;  /* 0x000000ff0d00720c */ /* 0x000fe20003f05070 */
[----:B------:R-:W-:-:S03]  /*0b50*/  IMAD.MOV.U32 R2, RZ, RZ, R8 ;  /* 0x000000ffff027224 */ /* 0x000fc600078e0008 */
[----:B------:R-:W-:-:S07]  /*0b60*/  ISETP.NE.AND.EX P0, PT, RZ, RZ, PT, P0 ;  /* 0x000000ffff00720c */ /* 0x000fce0003f05300 */
[----:B------:R-:W-:Y:S06]  /*0b70*/  @!P1 BRA `(.L_x_10) ;  /* 0x0000000400109947 */ /* 0x000fec0003800000 */
[----:B------:R-:W0:Y:S01]  /*0b80*/  LDCU.64 UR10, c[0x0][0x380] ;  /* 0x00007000ff0a77ac */ /* 0x000e220008000a00 */
[----:B------:R-:W-:Y:S02]  /*0b90*/  LOP3.LUT R7, R4, 0xfffffff0, RZ, 0xc0, !PT ;  /* 0xfffffff004077812 */ /* 0x000fe400078ec0ff */
[----:B0-----:R-:W-:-:S04]  /*0ba0*/  LEA R14, P1, R3, UR10, 0x2 ;  /* 0x0000000a030e7c11 */ /* 0x001fc8000f8210ff */
[----:B------:R-:W-:Y:S02]  /*0bb0*/  IADD3 R14, P2, PT, R14, 0x20, RZ ;  /* 0x000000200e0e7810 */ /* 0x000fe40007f5e0ff */
[----:B------:R-:W-:-:S04]  /*0bc0*/  LEA.HI.X R15, R3, UR11, R2, 0x2, P1 ;  /* 0x0000000b030f7c11 */ /* 0x000fc800088f1402 */
[----:B------:R-:W-:-:S07]  /*0bd0*/  IADD3.X R15, PT, PT, RZ, R15, RZ, P2, !PT ;  /* 0x0000000fff0f7210 */ /* 0x000fce00017fe4ff */
.L_x_11:
[----:B------:R-:W-:Y:S01]  /*0be0*/  IMAD.MOV.U32 R8, RZ, RZ, R14 ;  /* 0x000000ffff087224 */ /* 0x000fe200078e000e */
[----:B-1----:R-:W0:Y:S01]  /*0bf0*/  LDC.64 R10, c[0x0][0x388] ;  /* 0x0000e200ff0a7b82 */ /* 0x002e220000000a00 */
[----:B------:R-:W-:-:S05]  /*0c00*/  IMAD.MOV.U32 R9, RZ, RZ, R15 ;  /* 0x000000ffff097224 */ /* 0x000fca00078e000f */
[----:B------:R-:W0:Y:S01]  /*0c10*/  LDG.E R15, desc[UR8][R8.64+-0x20] ;  /* 0xffffe008080f7981 */ /* 0x000e22000c1e1900 */
[----:B------:R-:W-:Y:S01]  /*0c20*/  HFMA2 R12, -RZ, RZ, 0, 5.9604644775390625e-08 ;  /* 0x00000001ff0c7431 */ /* 0x000fe200000001ff */
[----:B------:R-:W-:Y:S05]  /*0c30*/  YIELD ;  /* 0x0000000000007946 */ /* 0x000fea0003800000 */
[----:B0-----:R-:W-:-:S05]  /*0c40*/  IMAD.WIDE R14, R15, 0x4, R10 ;  /* 0x000000040f0e7825 */ /* 0x001fca00078e020a */
[----:B------:R0:W-:Y:S04]  /*0c50*/  REDG.E.ADD.STRONG.GPU desc[UR8][R14.64], R12 ;  /* 0x0000000c0e00798e */ /* 0x0001e8000c12e108 */
[----:B------:R-:W2:Y:S02]  /*0c60*/  LDG.E R17, desc[UR8][R8.64+-0x1c] ;  /* 0xffffe40808117981 */ /* 0x000ea4000c1e1900 */
[----:B--2---:R-:W-:-:S05]  /*0c70*/  IMAD.WIDE R16, R17, 0x4, R10 ;  /* 0x0000000411107825 */ /* 0x004fca00078e020a */
[----:B------:R1:W-:Y:S04]  /*0c80*/  REDG.E.ADD.STRONG.GPU desc[UR8][R16.64], R12 ;  /* 0x0000000c1000798e */ /* 0x0003e8000c12e108 */
[----:B------:R-:W2:Y:S02]  /*0c90*/  LDG.E R19, desc[UR8][R8.64+-0x18] ;  /* 0xffffe80808137981 */ /* 0x000ea4000c1e1900 */
[----:B--2---:R-:W-:-:S05]  /*0ca0*/  IMAD.WIDE R18, R19, 0x4, R10 ;  /* 0x0000000413127825 */ /* 0x004fca00078e020a */
[----:B------:R2:W-:Y:S04]  /*0cb0*/  REDG.E.ADD.STRONG.GPU desc[UR8][R18.64], R12 ;  /* 0x0000000c1200798e */ /* 0x0005e8000c12e108 */
[----:B------:R-:W3:Y:S02]  /*0cc0*/  LDG.E R21, desc[UR8][R8.64+-0x14] ;  /* 0xffffec0808157981 */ /* 0x000ee4000c1e1900 */
[----:B---3--:R-:W-:-:S05]  /*0cd0*/  IMAD.WIDE R20, R21, 0x4, R10 ;  /* 0x0000000415147825 */ /* 0x008fca00078e020a */
[----:B------:R3:W-:Y:S04]  /*0ce0*/  REDG.E.ADD.STRONG.GPU desc[UR8][R20.64], R12 ;  /* 0x0000000c1400798e */ /* 0x0007e8000c12e108 */
[----:B------:R-:W0:Y:S02]  /*0cf0*/  LDG.E R23, desc[UR8][R8.64+-0x10] ;  /* 0xfffff00808177981 */ /* 0x000e24000c1e1900 */
[----:B0-----:R-:W-:-:S05]  /*0d00*/  IMAD.WIDE R14, R23, 0x4, R10 ;  /* 0x00000004170e7825 */ /* 0x001fca00078e020a */
[----:B------:R0:W-:Y:S04]  /*0d10*/  REDG.E.ADD.STRONG.GPU desc[UR8][R14.64], R12 ;  /* 0x0000000c0e00798e */ /* 0x0001e8000c12e108 */
[----:B------:R-:W1:Y:S02]  /*0d20*/  LDG.E R23, desc[UR8][R8.64+-0xc] ;  /* 0xfffff40808177981 */ /* 0x000e64000c1e1900 */
[----:B-1----:R-:W-:-:S05]  /*0d30*/  IMAD.WIDE R16, R23, 0x4, R10 ;  /* 0x0000000417107825 */ /* 0x002fca00078e020a */
        /* <DEDUP_REMOVED lines=18> */
[----:B------:R-:W-:Y:S04]  /*0e60*/  REDG.E.ADD.STRONG.GPU desc[UR8][R20.64], R12 ;  /* 0x0000000c1400798e */ /* 0x000fe8000c12e108 */
[----:B------:R-:W0:Y:S02]  /*0e70*/  LDG.E R23, desc[UR8][R8.64+0x10] ;  /* 0x0000100808177981 */ /* 0x000e24000c1e1900 */
[----:B0-----:R-:W-:-:S05]  /*0e80*/  IMAD.WIDE R14, R23, 0x4, R10 ;  /* 0x00000004170e7825 */ /* 0x001fca00078e020a */
[----:B------:R0:W-:Y:S04]  /*0e90*/  REDG.E.ADD.STRONG.GPU desc[UR8][R14.64], R12 ;  /* 0x0000000c0e00798e */ /* 0x0001e8000c12e108 */
[----:B------:R-:W1:Y:S02]  /*0ea0*/  LDG.E R23, desc[UR8][R8.64+0x14] ;  /* 0x0000140808177981 */ /* 0x000e64000c1e1900 */
[----:B-1----:R-:W-:-:S05]  /*0eb0*/  IMAD.WIDE R16, R23, 0x4, R10 ;  /* 0x0000000417107825 */ /* 0x002fca00078e020a */
[----:B------:R1:W-:Y:S04]  /*0ec0*/  REDG.E.ADD.STRONG.GPU desc[UR8][R16.64], R12 ;  /* 0x0000000c1000798e */ /* 0x0003e8000c12e108 */
[----:B------:R-:W2:Y:S01]  /*0ed0*/  LDG.E R23, desc[UR8][R8.64+0x18] ;  /* 0x0000180808177981 */ /* 0x000ea2000c1e1900 */
[----:B------:R-:W-:-:S04]  /*0ee0*/  IADD3 R7, P1, PT, R7, -0x10, RZ ;  /* 0xfffffff007077810 */ /* 0x000fc80007f3e0ff */
[----:B------:R-:W-:Y:S01]  /*0ef0*/  IADD3.X R5, PT, PT, R5, -0x1, RZ, P1, !PT ;  /* 0xffffffff05057810 */ /* 0x000fe20000ffe4ff */
[----:B--2---:R-:W-:-:S05]  /*0f00*/  IMAD.WIDE R18, R23, 0x4, R10 ;  /* 0x0000000417127825 */ /* 0x004fca00078e020a */
[----:B------:R1:W-:Y:S04]  /*0f10*/  REDG.E.ADD.STRONG.GPU desc[UR8][R18.64], R12 ;  /* 0x0000000c1200798e */ /* 0x0003e8000c12e108 */
[----:B------:R-:W2:Y:S01]  /*0f20*/  LDG.E R23, desc[UR8][R8.64+0x1c] ;  /* 0x00001c0808177981 */ /* 0x000ea2000c1e1900 */
[----:B------:R-:W-:-:S04]  /*0f30*/  ISETP.NE.U32.AND P1, PT, R7, RZ, PT ;  /* 0x000000ff0700720c */ /* 0x000fc80003f25070 */
[----:B------:R-:W-:Y:S02]  /*0f40*/  ISETP.NE.AND.EX P1, PT, R5, RZ, PT, P1 ;  /* 0x000000ff0500720c */ /* 0x000fe40003f25310 */
[----:B------:R-:W-:Y:S02]  /*0f50*/  IADD3 R3, P2, PT, R3, 0x10, RZ ;  /* 0x0000001003037810 */ /* 0x000fe40007f5e0ff */
[----:B0-----:R-:W-:-:S03]  /*0f60*/  IADD3 R14, P3, PT, R8, 0x40, RZ ;  /* 0x00000040080e7810 */ /* 0x001fc60007f7e0ff */
[----:B------:R-:W-:Y:S02]  /*0f70*/  IMAD.X R2, RZ, RZ, R2, P2 ;  /* 0x000000ffff027224 */ /* 0x000fe400010e0602 */
[----:B------:R-:W-:Y:S02]  /*0f80*/  IMAD.X R15, RZ, RZ, R9, P3 ;  /* 0x000000ffff0f7224 */ /* 0x000fe400018e0609 */
[----:B--2---:R-:W-:-:S05]  /*0f90*/  IMAD.WIDE R10, R23, 0x4, R10 ;  /* 0x00000004170a7825 */ /* 0x004fca00078e020a */
[----:B------:R1:W-:Y:S01]  /*0fa0*/  REDG.E.ADD.STRONG.GPU desc[UR8][R10.64], R12 ;  /* 0x0000000c0a00798e */ /* 0x0003e2000c12e108 */
[----:B------:R-:W-:Y:S05]  /*0fb0*/  @P1 BRA `(.L_x_11) ;  /* 0xfffffffc00081947 */ /* 0x000fea000383ffff */
.L_x_10:
[----:B------:R-:W-:Y:S05]  /*0fc0*/  BSYNC B0 ;  /* 0x0000000000007941 */ /* 0x000fea0003800000 */
.L_x_9:
[----:B------:R-:W-:Y:S05]  /*0fd0*/  @!P0 BRA `(.L_x_8) ;  /* 0x0000000400548947 */ /* 0x000fea0003800000 */
[----:B------:R-:W-:Y:S01]  /*0fe0*/  ISETP.GE.U32.AND P0, PT, R13, 0x8, PT ;  /* 0x000000080d00780c */ /* 0x000fe20003f06070 */
[----:B------:R-:W-:Y:S01]  /*0ff0*/  BSSY.RECONVERGENT B0, `(.L_x_12) ;  /* 0x0000025000007945 */ /* 0x000fe20003800200 */
[----:B------:R-:W-:Y:S02]  /*1000*/  LOP3.LUT R20, R4, 0x7, RZ, 0xc0, !PT ;  /* 0x0000000704147812 */ /* 0x000fe400078ec0ff */
[----:B------:R-:W-:Y:S02]  /*1010*/  ISETP.GE.U32.AND.EX P0, PT, RZ, RZ, PT, P0 ;  /* 0x000000ffff00720c */ /* 0x000fe40003f06100 */
[----:B------:R-:W-:-:S04]  /*1020*/  ISETP.NE.U32.AND P1, PT, R20, RZ, PT ;  /* 0x000000ff1400720c */ /* 0x000fc80003f25070 */
[----:B------:R-:W-:-:S07]  /*1030*/  ISETP.NE.AND.EX P1, PT, RZ, RZ, PT, P1 ;  /* 0x000000ffff00720c */ /* 0x000fce0003f25310 */
[----:B------:R-:W-:Y:S06]  /*1040*/  @!P0 BRA `(.L_x_13) ;  /* 0x00000000007c8947 */ /* 0x000fec0003800000 */
[----:B------:R-:W1:Y:S01]  /*1050*/  LDCU.64 UR10, c[0x0][0x380] ;  /* 0x00007000ff0a77ac */ /* 0x000e620008000a00 */
[----:B------:R-:W0:Y:S01]  /*1060*/  LDC.64 R8, c[0x0][0x388] ;  /* 0x0000e200ff087b82 */ /* 0x000e220000000a00 */
[----:B-1----:R-:W-:-:S04]  /*1070*/  LEA R10, P0, R3, UR10, 0x2 ;  /* 0x0000000a030a7c11 */ /* 0x002fc8000f8010ff */
[----:B------:R-:W-:-:S05]  /*1080*/  LEA.HI.X R11, R3, UR11, R2, 0x2, P0 ;  /* 0x0000000b030b7c11 */ /* 0x000fca00080f1402 */
[----:B------:R-:W0:Y:S01]  /*1090*/  LDG.E R13, desc[UR8][R10.64] ;  /* 0x000000080a0d7981 */ /* 0x000e22000c1e1900 */
[----:B------:R-:W-:Y:S01]  /*10a0*/  MOV R5, 0x1 ;  /* 0x0000000100057802 */ /* 0x000fe20000000f00 */
        /* <DEDUP_REMOVED lines=20> */
[----:B------:R-:W2:Y:S01]  /*11f0*/  LDG.E R7, desc[UR8][R10.64+0x1c] ;  /* 0x00001c080a077981 */ /* 0x000ea2000c1e1900 */
[----:B------:R-:W-:Y:S01]  /*1200*/  IADD3 R3, P0, PT, R3, 0x8, RZ ;  /* 0x0000000803037810 */ /* 0x000fe20007f1e0ff */
[----:B--2---:R-:W-:-:S05]  /*1210*/  IMAD.WIDE R8, R7, 0x4, R8 ;  /* 0x0000000407087825 */ /* 0x004fca00078e0208 */
[----:B------:R3:W-:Y:S01]  /*1220*/  REDG.E.ADD.STRONG.GPU desc[UR8][R8.64], R5 ;  /* 0x000000050800798e */ /* 0x0007e2000c12e108 */
[----:B------:R-:W-:-:S07]  /*1230*/  IMAD.X R2, RZ, RZ, R2, P0 ;  /* 0x000000ffff027224 */ /* 0x000fce00000e0602 */
.L_x_13:
[----:B------:R-:W-:Y:S05]  /*1240*/  BSYNC.RECONVERGENT B0 ;  /* 0x0000000000007941 */ /* 0x000fea0003800200 */
.L_x_12:
[----:B------:R-:W-:Y:S05]  /*1250*/  @!P1 BRA `(.L_x_8) ;  /* 0x0000000000b49947 */ /* 0x000fea0003800000 */
[----:B------:R-:W-:Y:S01]  /*1260*/  ISETP.GE.U32.AND P0, PT, R20, 0x4, PT ;  /* 0x000000041400780c */ /* 0x000fe20003f06070 */
[----:B---3--:R-:W-:Y:S01]  /*1270*/  IMAD.MOV.U32 R8, RZ, RZ, RZ ;  /* 0x000000ffff087224 */ /* 0x008fe200078e00ff */
[----:B------:R-:W-:Y:S01]  /*1280*/  LOP3.LUT R7, R4, 0x3, RZ, 0xc0, !PT ;  /* 0x0000000304077812 */ /* 0x000fe200078ec0ff */
[----:B------:R-:W-:Y:S01]  /*1290*/  BSSY.RECONVERGENT B0, `(.L_x_14) ;  /* 0x0000018000007945 */ /* 0x000fe20003800200 */
[----:B------:R-:W-:Y:S02]  /*12a0*/  ISETP.GE.U32.AND.EX P0, PT, RZ, RZ, PT, P0 ;  /* 0x000000ffff00720c */ /* 0x000fe40003f06100 */
[----:B------:R-:W-:-:S04]  /*12b0*/  ISETP.NE.U32.AND P1, PT, R7, RZ, PT ;  /* 0x000000ff0700720c */ /* 0x000fc80003f25070 */
[----:B------:R-:W-:-:S07]  /*12c0*/  ISETP.NE.AND.EX P1, PT, R8, RZ, PT, P1 ;  /* 0x000000ff0800720c */ /* 0x000fce0003f25310 */
[----:B------:R-:W-:Y:S06]  /*12d0*/  @!P0 BRA `(.L_x_15) ;  /* 0x00000000004c8947 */ /* 0x000fec0003800000 */
[----:B------:R-:W1:Y:S01]  /*12e0*/  LDCU.64 UR10, c[0x0][0x380] ;  /* 0x00007000ff0a77ac */ /* 0x000e620008000a00 */
[----:B------:R-:W0:Y:S01]  /*12f0*/  LDC.64 R4, c[0x0][0x388] ;  /* 0x0000e200ff047b82 */ /* 0x000e220000000a00 */
[----:B-1----:R-:W-:-:S04]  /*1300*/  LEA R10, P0, R3, UR10, 0x2 ;  /* 0x0000000a030a7c11 */ /* 0x002fc8000f8010ff */
[----:B------:R-:W-:-:S05]  /*1310*/  LEA.HI.X R11, R3, UR11, R2, 0x2, P0 ;  /* 0x0000000b030b7c11 */ /* 0x000fca00080f1402 */
[----:B------:R-:W0:Y:S01]  /*1320*/  LDG.E R13, desc[UR8][R10.64] ;  /* 0x000000080a0d7981 */ /* 0x000e22000c1e1900 */
[----:B------:R-:W-:Y:S02]  /*1330*/  HFMA2 R19, -RZ, RZ, 0, 5.9604644775390625e-08 ;  /* 0x00000001ff137431 */ /* 0x000fe400000001ff */
        /* <DEDUP_REMOVED lines=13> */
.L_x_15:
[----:B------:R-:W-:Y:S05]  /*1410*/  BSYNC.RECONVERGENT B0 ;  /* 0x0000000000007941 */ /* 0x000fea0003800200 */
.L_x_14:
[----:B------:R-:W-:Y:S05]  /*1420*/  @!P1 BRA `(.L_x_8) ;  /* 0x0000000000409947 */ /* 0x000fea0003800000 */
[----:B------:R-:W0:Y:S01]  /*1430*/  LDCU.64 UR10, c[0x0][0x380] ;  /* 0x00007000ff0a77ac */ /* 0x000e220008000a00 */
[----:B-1----:R-:W1:Y:S01]  /*1440*/  LDC.64 R10, c[0x0][0x388] ;  /* 0x0000e200ff0a7b82 */ /* 0x002e620000000a00 */
[----:B0-----:R-:W-:-:S04]  /*1450*/  LEA R4, P0, R3, UR10, 0x2 ;  /* 0x0000000a03047c11 */ /* 0x001fc8000f8010ff */
[----:B------:R-:W-:-:S09]  /*1460*/  LEA.HI.X R5, R3, UR11, R2, 0x2, P0 ;  /* 0x0000000b03057c11 */ /* 0x000fd200080f1402 */
.L_x_16:
[----:B--2---:R0:W1:Y:S01]  /*1470*/  LDG.E R3, desc[UR8][R4.64] ;  /* 0x0000000804037981 */ /* 0x004062000c1e1900 */
[----:B------:R-:W-:Y:S01]  /*1480*/  IADD3 R7, P0, PT, R7, -0x1, RZ ;  /* 0xffffffff07077810 */ /* 0x000fe20007f1e0ff */
[----:B------:R-:W-:Y:S01]  /*1490*/  IMAD.MOV.U32 R9, RZ, RZ, 0x1 ;  /* 0x00000001ff097424 */ /* 0x000fe200078e00ff */
[----:B------:R-:W-:Y:S05]  /*14a0*/  YIELD ;  /* 0x0000000000007946 */ /* 0x000fea0003800000 */
[----:B------:R-:W-:Y:S02]  /*14b0*/  IADD3.X R8, PT, PT, R8, -0x1, RZ, P0, !PT ;  /* 0xffffffff08087810 */ /* 0x000fe400007fe4ff */
[----:B------:R-:W-:-:S04]  /*14c0*/  ISETP.NE.U32.AND P0, PT, R7, RZ, PT ;  /* 0x000000ff0700720c */ /* 0x000fc80003f05070 */
[----:B------:R-:W-:Y:S02]  /*14d0*/  ISETP.NE.AND.EX P0, PT, R8, RZ, PT, P0 ;  /* 0x000000ff0800720c */ /* 0x000fe40003f05300 */
[----:B0-----:R-:W-:-:S04]  /*14e0*/  IADD3 R4, P1, PT, R4, 0x4, RZ ;  /* 0x0000000404047810 */ /* 0x001fc80007f3e0ff */
[----:B------:R-:W-:Y:S01]  /*14f0*/  IADD3.X R5, PT, PT, RZ, R5, RZ, P1, !PT ;  /* 0x00000005ff057210 */ /* 0x000fe20000ffe4ff */
[----:B-1----:R-:W-:-:S05]  /*1500*/  IMAD.WIDE R2, R3, 0x4, R10 ;  /* 0x0000000403027825 */ /* 0x002fca00078e020a */
[----:B------:R2:W-:Y:S01]  /*1510*/  REDG.E.ADD.STRONG.GPU desc[UR8][R2.64], R9 ;  /* 0x000000090200798e */ /* 0x0005e2000c12e108 */
[----:B------:R-:W-:Y:S05]  /*1520*/  @P0 BRA `(.L_x_16) ;  /* 0xfffffffc00d00947 */ /* 0x000fea000383ffff */
.L_x_8:
[----:B------:R-:W-:Y:S05]  /*1530*/  WARPSYNC.ALL ;  /* 0x0000000000007948 */ /* 0x000fea0003800000 */
[----:B------:R-:W4:Y:S08]  /*1540*/  LDC R7, c[0x0][0x394] ;  /* 0x0000e500ff077b82 */ /* 0x000f300000000800 */
[----:B------:R-:W-:Y:S01]  /*1550*/  BAR.SYNC.DEFER_BLOCKING 0x0 ;  /* 0x0000000000007b1d */ /* 0x000fe20000010000 */
[----:B------:R-:W-:-:S05]  /*1560*/  LOP3.LUT P0, RZ, R6, UR6, RZ, 0xfc, !PT ;  /* 0x0000000606ff7c12 */ /* 0x000fca000f80fcff */
[----:B------:R-:W-:Y:S01]  /*1570*/  BSSY.RECONVERGENT B0, `(.L_x_17) ;  /* 0x00000b2000007945 */ /* 0x000fe20003800200 */
[----:B----4-:R-:W-:-:S13]  /*1580*/  ISETP.LT.OR P0, PT, R7, 0x2, P0 ;  /* 0x000000020700780c */ /* 0x010fda0000701670 */
[----:B------:R-:W-:Y:S05]  /*1590*/  @P0 BRA `(.L_x_18) ;  /* 0x0000000800bc0947 */ /* 0x000fea0003800000 */
[----:B--2---:R-:W2:Y:S01]  /*15a0*/  LDC.64 R2, c[0x0][0x388] ;  /* 0x0000e200ff027b82 */ /* 0x004ea20000000a00 */
[C---:B0-----:R-:W-:Y:S01]  /*15b0*/  VIADD R4, R7.reuse, 0xfffffffe ;  /* 0xfffffffe07047836 */ /* 0x041fe20000000000 */
[----:B---3--:R-:W-:Y:S01]  /*15c0*/  MOV R9, 0x1 ;  /* 0x0000000100097802 */ /* 0x008fe20000000f00 */
[----:B------:R-:W-:-:S03]  /*15d0*/  VIADD R8, R7, 0xffffffff ;  /* 0xffffffff07087836 */ /* 0x000fc60000000000 */
[----:B------:R-:W-:Y:S02]  /*15e0*/  ISETP.GE.U32.AND P0, PT, R4, 0xf, PT ;  /* 0x0000000f0400780c */ /* 0x000fe40003f06070 */
[----:B------:R-:W-:-:S11]  /*15f0*/  LOP3.LUT R26, R8, 0xf, RZ, 0xc0, !PT ;  /* 0x0000000f081a7812 */ /* 0x000fd600078ec0ff */
[----:B------:R-:W-:Y:S05]  /*1600*/  @!P0 BRA `(.L_x_19) ;  /* 0x0000000400088947 */ /* 0x000fea0003800000 */
[----:B------:R-:W-:Y:S01]  /*1610*/  IMAD.MOV.U32 R4, RZ, RZ, 0x20 ;  /* 0x00000020ff047424 */ /* 0x000fe200078e00ff */
[----:B-1----:R-:W-:Y:S01]  /*1620*/  LOP3.LUT R10, R8, 0xfffffff0, RZ, 0xc0, !PT ;  /* 0xfffffff0080a7812 */ /* 0x002fe200078ec0ff */
[----:B------:R-:W-:Y:S02]  /*1630*/  IMAD.MOV.U32 R5, RZ, RZ, 0x0 ;  /* 0x00000000ff057424 */ /* 0x000fe400078e00ff */
[----:B------:R-:W-:Y:S01]  /*1640*/  IMAD.MOV.U32 R9, RZ, RZ, RZ ;  /* 0x000000ffff097224 */ /* 0x000fe200078e00ff */
[----:B------:R-:W-:Y:S01]  /*1650*/  IADD3 R10, PT, PT, -R10, RZ, RZ ;  /* 0x000000ff0a0a7210 */ /* 0x000fe20007ffe1ff */
[----:B--2---:R-:W-:-:S04]  /*1660*/  IMAD.WIDE.U32 R4, R2, 0x1, R4 ;  /* 0x0000000102047825 */ /* 0x004fc800078e0004 */
[----:B------:R-:W-:Y:S01]  /*1670*/  IMAD.MOV.U32 R11, RZ, RZ, R4 ;  /* 0x000000ffff0b7224 */ /* 0x000fe200078e0004 */
[----:B------:R-:W-:-:S07]  /*1680*/  IADD3 R12, PT, PT, R5, R3, RZ ;  /* 0x00000003050c7210 */ /* 0x000fce0007ffe0ff */
.L_x_20:
[----:B0-----:R-:W-:Y:S02]  /*1690*/  IMAD.MOV.U32 R4, RZ, RZ, R11 ;  /* 0x000000ffff047224 */ /* 0x001fe400078e000b */
[----:B------:R-:W-:-:S05]  /*16a0*/  IMAD.MOV.U32 R5, RZ, RZ, R12 ;  /* 0x000000ffff057224 */ /* 0x000fca00078e000c */
[----:B------:R-:W2:Y:S04]  /*16b0*/  LDG.E R17, desc[UR8][R4.64+-0x20] ;  /* 0xffffe00804117981 */ /* 0x000ea8000c1e1900 */
[----:B------:R-:W2:Y:S04]  /*16c0*/  LDG.E R18, desc[UR8][R4.64+-0x1c] ;  /* 0xffffe40804127981 */ /* 0x000ea8000c1e1900 */
[----:B------:R-:W3:Y:S04]  /*16d0*/  LDG.E R20, desc[UR8][R4.64+-0x18] ;  /* 0xffffe80804147981 */ /* 0x000ee8000c1e1900 */
[----:B------:R-:W4:Y:S04]  /*16e0*/  LDG.E R21, desc[UR8][R4.64+-0x14] ;  /* 0xffffec0804157981 */ /* 0x000f28000c1e1900 */
[----:B------:R-:W5:Y:S04]  /*16f0*/  LDG.E R23, desc[UR8][R4.64+-0x10] ;  /* 0xfffff00804177981 */ /* 0x000f68000c1e1900 */
        /* <DEDUP_REMOVED lines=8> */
[----:B------:R-:W5:Y:S01]  /*1780*/  LDG.E R16, desc[UR8][R4.64+0x14] ;  /* 0x0000140804107981 */ /* 0x000f62000c1e1900 */
[----:B--2---:R-:W-:-:S03]  /*1790*/  IADD3 R29, PT, PT, R17, R18, RZ ;  /* 0x00000012111d7210 */ /* 0x004fc60007ffe0ff */
[----:B------:R-:W2:Y:S04]  /*17a0*/  LDG.E R17, desc[UR8][R4.64+0x18] ;  /* 0x0000180804117981 */ /* 0x000ea8000c1e1900 */
[----:B------:R-:W2:Y:S01]  /*17b0*/  LDG.E R18, desc[UR8][R4.64+0x1c] ;  /* 0x00001c0804127981 */ /* 0x000ea2000c1e1900 */
[----:B---3--:R-:W-:-:S03]  /*17c0*/  IMAD.IADD R19, R29, 0x1, R20 ;  /* 0x000000011d137824 */ /* 0x008fc600078e0214 */
[----:B------:R-:W3:Y:S01]  /*17d0*/  LDG.E R20, desc[UR8][R4.64+0x20] ;  /* 0x0000200804147981 */ /* 0x000ee2000c1e1900 */
[----:B----4-:R-:W-:-:S03]  /*17e0*/  IMAD.IADD R21, R19, 0x1, R21 ;  /* 0x0000000113157824 */ /* 0x010fc600078e0215 */
[----:B------:R-:W-:Y:S02]  /*17f0*/  STG.E desc[UR8][R4.64+-0x1c], R29 ;  /* 0xffffe41d04007986 */ /* 0x000fe4000c101908 */
[----:B-----5:R-:W-:-:S05]  /*1800*/  IADD3 R23, PT, PT, R21, R23, RZ ;  /* 0x0000001715177210 */ /* 0x020fca0007ffe0ff */
[----:B------:R-:W-:-:S04]  /*1810*/  IMAD.IADD R25, R23, 0x1, R28 ;  /* 0x0000000117197824 */ /* 0x000fc800078e021c */
[----:B------:R-:W-:-:S05]  /*1820*/  IMAD.IADD R27, R25, 0x1, R24 ;  /* 0x00000001191b7824 */ /* 0x000fca00078e0218 */
[----:B------:R-:W-:-:S05]  /*1830*/  IADD3 R22, PT, PT, R27, R22, RZ ;  /* 0x000000161b167210 */ /* 0x000fca0007ffe0ff */
[----:B------:R-:W-:-:S04]  /*1840*/  IMAD.IADD R11, R22, 0x1, R11 ;  /* 0x00000001160b7824 */ /* 0x000fc800078e020b */
[----:B------:R-:W-:-:S05]  /*1850*/  IMAD.IADD R12, R11, 0x1, R12 ;  /* 0x000000010b0c7824 */ /* 0x000fca00078e020c */
[----:B------:R-:W-:-:S05]  /*1860*/  IADD3 R13, PT, PT, R12, R13, RZ ;  /* 0x0000000d0c0d7210 */ /* 0x000fca0007ffe0ff */
[----:B------:R-:W-:-:S04]  /*1870*/  IMAD.IADD R14, R13, 0x1, R14 ;  /* 0x000000010d0e7824 */ /* 0x000fc800078e020e */
[----:B------:R-:W-:-:S05]  /*1880*/  IMAD.IADD R15, R14, 0x1, R15 ;  /* 0x000000010e0f7824 */ /* 0x000fca00078e020f */
[----:B------:R-:W-:Y:S01]  /*1890*/  IADD3 R16, PT, PT, R15, R16, RZ ;  /* 0x000000100f107210 */ /* 0x000fe20007ffe0ff */
[----:B------:R-:W-:Y:S01]  /*18a0*/  STG.E desc[UR8][R4.64+-0x18], R19 ;  /* 0xffffe81304007986 */ /* 0x000fe2000c101908 */
[----:B------:R-:W-:-:S03]  /*18b0*/  VIADD R10, R10, 0x10 ;  /* 0x000000100a0a7836 */ /* 0x000fc60000000000 */
[----:B------:R-:W-:Y:S04]  /*18c0*/  STG.E desc[UR8][R4.64+-0x14], R21 ;  /* 0xffffec1504007986 */ /* 0x000fe8000c101908 */
[----:B------:R-:W-:Y:S04]  /*18d0*/  STG.E desc[UR8][R4.64+-0x10], R23 ;  /* 0xfffff01704007986 */ /* 0x000fe8000c101908 */
[----:B------:R-:W-:Y:S04]  /*18e0*/  STG.E desc[UR8][R4.64+-0xc], R25 ;  /* 0xfffff41904007986 */ /* 0x000fe8000c101908 */
[----:B------:R-:W-:Y:S04]  /*18f0*/  STG.E desc[UR8][R4.64+-0x8], R27 ;  /* 0xfffff81b04007986 */ /* 0x000fe8000c101908 */
[----:B------:R-:W-:Y:S04]  /*1900*/  STG.E desc[UR8][R4.64+-0x4], R22 ;  /* 0xfffffc1604007986 */ /* 0x000fe8000c101908 */
[----:B------:R-:W-:Y:S04]  /*1910*/  STG.E desc[UR8][R4.64+0x8], R13 ;  /* 0x0000080d04007986 */ /* 0x000fe8000c101908 */
[----:B------:R-:W-:Y:S04]  /*1920*/  STG.E desc[UR8][R4.64+0xc], R14 ;  /* 0x00000c0e04007986 */ /* 0x000fe8000c101908 */
[----:B------:R-:W-:Y:S04]  /*1930*/  STG.E desc[UR8][R4.64+0x10], R15 ;  /* 0x0000100f04007986 */ /* 0x000fe8000c101908 */
[----:B------:R-:W-:Y:S01]  /*1940*/  STG.E desc[UR8][R4.64+0x14], R16 ;  /* 0x0000141004007986 */ /* 0x000fe2000c101908 */
[----:B------:R-:W-:-:S03]  /*1950*/  ISETP.NE.AND P0, PT, R10, RZ, PT ;  /* 0x000000ff0a00720c */ /* 0x000fc60003f05270 */
[----:B------:R0:W-:Y:S01]  /*1960*/  STG.E desc[UR8][R4.64], R11 ;  /* 0x0000000b04007986 */ /* 0x0001e2000c101908 */
[----:B------:R-:W-:-:S03]  /*1970*/  IADD3 R9, PT, PT, R9, 0x10, RZ ;  /* 0x0000001009097810 */ /* 0x000fc60007ffe0ff */
[----:B------:R1:W-:Y:S01]  /*1980*/  STG.E desc[UR8][R4.64+0x4], R12 ;  /* 0x0000040c04007986 */ /* 0x0003e2000c101908 */
[----:B0-----:R-:W-:-:S05]  /*1990*/  IADD3 R11, P1, PT, R4, 0x40, RZ ;  /* 0x00000040040b7810 */ /* 0x001fca0007f3e0ff */
[----:B-1----:R-:W-:Y:S02]  /*19a0*/  IMAD.X R12, RZ, RZ, R5, P1 ;  /* 0x000000ffff0c7224 */ /* 0x002fe400008e0605 */
[----:B--2---:R-:W-:-:S04]  /*19b0*/  IMAD.IADD R17, R16, 0x1, R17 ;  /* 0x0000000110117824 */ /* 0x004fc800078e0211 */
[----:B------:R-:W-:-:S05]  /*19c0*/  IMAD.IADD R29, R17, 0x1, R18 ;  /* 0x00000001111d7824 */ /* 0x000fca00078e0212 */
[----:B---3--:R-:W-:Y:S01]  /*19d0*/  IADD3 R19, PT, PT, R29, R20, RZ ;  /* 0x000000141d137210 */ /* 0x008fe20007ffe0ff */
[----:B------:R0:W-:Y:S04]  /*19e0*/  STG.E desc[UR8][R4.64+0x18], R17 ;  /* 0x0000181104007986 */ /* 0x0001e8000c101908 */
[----:B------:R0:W-:Y:S04]  /*19f0*/  STG.E desc[UR8][R4.64+0x1c], R29 ;  /* 0x00001c1d04007986 */ /* 0x0001e8000c101908 */
[----:B------:R0:W-:Y:S01]  /*1a00*/  STG.E desc[UR8][R4.64+0x20], R19 ;  /* 0x0000201304007986 */ /* 0x0001e2000c101908 */
[----:B------:R-:W-:Y:S05]  /*1a10*/  @P0 BRA `(.L_x_20) ;  /* 0xfffffffc001c0947 */ /* 0x000fea000383ffff */
[----:B------:R-:W-:-:S07]  /*1a20*/  VIADD R9, R9, 0x1 ;  /* 0x0000000109097836 */ /* 0x000fce0000000000 */
.L_x_19:
[----:B------:R-:W-:-:S13]  /*1a30*/  ISETP.NE.AND P0, PT, R26, RZ, PT ;  /* 0x000000ff1a00720c */ /* 0x000fda0003f05270 */
[----:B------:R-:W-:Y:S05]  /*1a40*/  @!P0 BRA `(.L_x_18) ;  /* 0x0000000400908947 */ /* 0x000fea0003800000 */
[----:B------:R-:W-:Y:S02]  /*1a50*/  ISETP.GE.U32.AND P0, PT, R26, 0x8, PT ;  /* 0x000000081a00780c */ /* 0x000fe40003f06070 */
[----:B------:R-:W-:-:S04]  /*1a60*/  LOP3.LUT R20, R8, 0x7, RZ, 0xc0, !PT ;  /* 0x0000000708147812 */ /* 0x000fc800078ec0ff */
[----:B------:R-:W-:-:S07]  /*1a70*/  ISETP.NE.AND P1, PT, R20, RZ, PT ;  /* 0x000000ff1400720c */ /* 0x000fce0003f25270 */
[----:B------:R-:W-:Y:S06]  /*1a80*/  @!P0 BRA `(.L_x_21) ;  /* 0x0000000000bc8947 */ /* 0x000fec0003800000 */
[----:B-1----:R-:W1:Y:S02]  /*1a90*/  LDC.64 R12, c[0x0][0x388] ;  /* 0x0000e200ff0c7b82 */ /* 0x002e640000000a00 */
[----:B-1----:R-:W-:-:S04]  /*1aa0*/  IMAD.WIDE R10, R9, 0x4, R12 ;  /* 0x00000004090a7825 */ /* 0x002fc800078e020c */
[C---:B0-----:R-:W-:Y:S01]  /*1ab0*/  IMAD.WIDE.U32 R4, R9.reuse, 0x4, R12 ;  /* 0x0000000409047825 */ /* 0x041fe200078e000c */
[----:B------:R-:W3:Y:S04]  /*1ac0*/  LDG.E R14, desc[UR8][R10.64+-0x4] ;  /* 0xfffffc080a0e7981 */ /* 0x000ee8000c1e1900 */
[----:B------:R-:W3:Y:S01]  /*1ad0*/  LDG.E R15, desc[UR8][R4.64] ;  /* 0x00000008040f7981 */ /* 0x000ee2000c1e1900 */
[----:B------:R-:W-:Y:S01]  /*1ae0*/  VIADD R17, R9, 0x1 ;  /* 0x0000000109117836 */ /* 0x000fe20000000000 */
[----:B---3--:R-:W-:-:S03]  /*1af0*/  IADD3 R21, PT, PT, R14, R15, RZ ;  /* 0x0000000f0e157210 */ /* 0x008fc60007ffe0ff */
[----:B------:R-:W-:Y:S02]  /*1b00*/  IMAD.WIDE.U32 R14, R17, 0x4, R12 ;  /* 0x00000004110e7825 */ /* 0x000fe400078e000c */
[----:B------:R0:W-:Y:S04]  /*1b10*/  STG.E desc[UR8][R4.64], R21 ;  /* 0x0000001504007986 */ /* 0x0001e8000c101908 */
[----:B------:R-:W3:Y:S01]  /*1b20*/  LDG.E R16, desc[UR8][R14.64] ;  /* 0x000000080e107981 */ /* 0x000ee2000c1e1900 */
[----:B------:R-:W-:Y:S02]  /*1b30*/  VIADD R17, R9, 0x2 ;  /* 0x0000000209117836 */ /* 0x000fe40000000000 */
[----:B---3--:R-:W-:Y:S02]  /*1b40*/  IMAD.IADD R23, R21, 0x1, R16 ;  /* 0x0000000115177824 */ /* 0x008fe400078e0210 */
[----:B------:R-:W-:-:S03]  /*1b50*/  IMAD.WIDE.U32 R16, R17, 0x4, R12 ;  /* 0x0000000411107825 */ /* 0x000fc600078e000c */
[----:B------:R1:W-:Y:S04]  /*1b60*/  STG.E desc[UR8][R14.64], R23 ;  /* 0x000000170e007986 */ /* 0x0003e8000c101908 */
[----:B------:R-:W3:Y:S04]  /*1b70*/  LDG.E R18, desc[UR8][R10.64+0x4] ;  /* 0x000004080a127981 */ /* 0x000ee8000c1e1900 */
[----:B------:R-:W3:Y:S01]  /*1b80*/  LDG.E R19, desc[UR8][R16.64] ;  /* 0x0000000810137981 */ /* 0x000ee2000c1e1900 */
[----:B------:R-:W-:Y:S01]  /*1b90*/  IADD3 R27, PT, PT, R9, 0x3, RZ ;  /* 0x00000003091b7810 */ /* 0x000fe20007ffe0ff */
[----:B---3--:R-:W-:-:S04]  /*1ba0*/  IMAD.IADD R25, R18, 0x1, R19 ;  /* 0x0000000112197824 */ /* 0x008fc800078e0213 */
[----:B------:R-:W-:Y:S01]  /*1bb0*/  IMAD.WIDE.U32 R18, R27, 0x4, R12 ;  /* 0x000000041b127825 */ /* 0x000fe200078e000c */
[----:B------:R3:W-:Y:S04]  /*1bc0*/  STG.E desc[UR8][R16.64], R25 ;  /* 0x0000001910007986 */ /* 0x0007e8000c101908 */
[----:B0-----:R-:W4:Y:S04]  /*1bd0*/  LDG.E R21, desc[UR8][R10.64+0x8] ;  /* 0x000008080a157981 */ /* 0x001f28000c1e1900 */
[----:B------:R-:W4:Y:S01]  /*1be0*/  LDG.E R22, desc[UR8][R18.64] ;  /* 0x0000000812167981 */ /* 0x000f22000c1e1900 */
[----:B------:R-:W-:-:S04]  /*1bf0*/  VIADD R27, R9, 0x4 ;  /* 0x00000004091b7836 */ /* 0x000fc80000000000 */
[----:B-1----:R-:W-:Y:S01]  /*1c00*/  IMAD.WIDE.U32 R14, R27, 0x4, R12 ;  /* 0x000000041b0e7825 */ /* 0x002fe200078e000c */
[----:B----4-:R-:W-:-:S05]  /*1c10*/  IADD3 R21, PT, PT, R21, R22, RZ ;  /* 0x0000001615157210 */ /* 0x010fca0007ffe0ff */
[----:B------:R0:W-:Y:S04]  /*1c20*/  STG.E desc[UR8][R18.64], R21 ;  /* 0x0000001512007986 */ /* 0x0001e8000c101908 */
[----:B------:R-:W4:Y:S04]  /*1c30*/  LDG.E R22, desc[UR8][R10.64+0xc] ;  /* 0x00000c080a167981 */ /* 0x000f28000c1e1900 */
[----:B------:R-:W4:Y:S01]  /*1c40*/  LDG.E R23, desc[UR8][R14.64] ;  /* 0x000000080e177981 */ /* 0x000f22000c1e1900 */
[----:B------:R-:W-:-:S04]  /*1c50*/  VIADD R27, R9, 0x5 ;  /* 0x00000005091b7836 */ /* 0x000fc80000000000 */
[----:B---3--:R-:W-:-:S04]  /*1c60*/  IMAD.WIDE.U32 R16, R27, 0x4, R12 ;  /* 0x000000041b107825 */ /* 0x008fc800078e000c */
[----:B----4-:R-:W-:-:S05]  /*1c70*/  IMAD.IADD R23, R22, 0x1, R23 ;  /* 0x0000000116177824 */ /* 0x010fca00078e0217 */
[----:B------:R1:W-:Y:S04]  /*1c80*/  STG.E desc[UR8][R14.64], R23 ;  /* 0x000000170e007986 */ /* 0x0003e8000c101908 */
[----:B------:R-:W3:Y:S04]  /*1c90*/  LDG.E R22, desc[UR8][R10.64+0x10] ;  /* 0x000010080a167981 */ /* 0x000ee8000c1e1900 */
[----:B------:R-:W3:Y:S01]  /*1ca0*/  LDG.E R25, desc[UR8][R16.64] ;  /* 0x0000000810197981 */ /* 0x000ee2000c1e1900 */
[----:B------:R-:W-:-:S05]  /*1cb0*/  IADD3 R27, PT, PT, R9, 0x6, RZ ;  /* 0x00000006091b7810 */ /* 0x000fca0007ffe0ff */
[----:B------:R-:W-:-:S04]  /*1cc0*/  IMAD.WIDE.U32 R12, R27, 0x4, R12 ;  /* 0x000000041b0c7825 */ /* 0x000fc800078e000c */
[----:B---3--:R-:W-:-:S05]  /*1cd0*/  IMAD.IADD R25, R22, 0x1, R25 ;  /* 0x0000000116197824 */ /* 0x008fca00078e0219 */
[----:B------:R3:W-:Y:S04]  /*1ce0*/  STG.E desc[UR8][R16.64], R25 ;  /* 0x0000001910007986 */ /* 0x0007e8000c101908 */
[----:B0-----:R-:W4:Y:S04]  /*1cf0*/  LDG.E R18, desc[UR8][R10.64+0x14] ;  /* 0x000014080a127981 */ /* 0x001f28000c1e1900 */
[----:B------:R-:W4:Y:S02]  /*1d00*/  LDG.E R19, desc[UR8][R12.64] ;  /* 0x000000080c137981 */ /* 0x000f24000c1e1900 */
[----:B----4-:R-:W-:-:S05]  /*1d10*/  IMAD.IADD R19, R18, 0x1, R19 ;  /* 0x0000000112137824 */ /* 0x010fca00078e0213 */
[----:B------:R3:W-:Y:S04]  /*1d20*/  STG.E desc[UR8][R12.64], R19 ;  /* 0x000000130c007986 */ /* 0x0007e8000c101908 */
[----:B-1----:R-:W4:Y:S04]  /*1d30*/  LDG.E R14, desc[UR8][R10.64+0x18] ;  /* 0x000018080a0e7981 */ /* 0x002f28000c1e1900 */
[----:B------:R-:W4:Y:S01]  /*1d40*/  LDG.E R15, desc[UR8][R4.64+0x1c] ;  /* 0x00001c08040f7981 */ /* 0x000f22000c1e1900 */
[----:B------:R-:W-:Y:S01]  /*1d50*/  VIADD R9, R9, 0x8 ;  /* 0x0000000809097836 */ /* 0x000fe20000000000 */
[----:B----4-:R-:W-:-:S05]  /*1d60*/  IADD3 R15, PT, PT, R14, R15, RZ ;  /* 0x0000000f0e0f7210 */ /* 0x010fca0007ffe0ff */
[----:B------:R3:W-:Y:S02]  /*1d70*/  STG.E desc[UR8][R4.64+0x1c], R15 ;  /* 0x00001c0f04007986 */ /* 0x0007e4000c101908 */
.L_x_21:
[----:B------:R-:W-:Y:S05]  /*1d80*/  @!P1 BRA `(.L_x_18) ;  /* 0x0000000000c09947 */ /* 0x000fea0003800000 */
[----:B------:R-:W-:Y:S02]  /*1d90*/  ISETP.GE.U32.AND P0, PT, R20, 0x4, PT ;  /* 0x000000041400780c */ /* 0x000fe40003f06070 */
[----:B------:R-:W-:-:S04]  /*1da0*/  LOP3.LUT R8, R8, 0x3, RZ, 0xc0, !PT ;  /* 0x0000000308087812 */ /* 0x000fc800078ec0ff */
[----:B------:R-:W-:-:S07]  /*1db0*/  ISETP.NE.AND P1, PT, R8, RZ, PT ;  /* 0x000000ff0800720c */ /* 0x000fce0003f25270 */
[----:B------:R-:W-:Y:S06]  /*1dc0*/  @!P0 BRA `(.L_x_22) ;  /* 0x00000000005c8947 */ /* 0x000fec0003800000 */
[----:B-1-3--:R-:W1:Y:S02]  /*1dd0*/  LDC.64 R12, c[0x0][0x388] ;  /* 0x0000e200ff0c7b82 */ /* 0x00ae640000000a00 */
        /* <DEDUP_REMOVED lines=9> */
[----:B------:R-:W-:-:S04]  /*1e70*/  VIADD R21, R9, 0x2 ;  /* 0x0000000209157836 */ /* 0x000fc80000000000 */
[----:B------:R-:W-:-:S04]  /*1e80*/  IMAD.WIDE.U32 R12, R21, 0x4, R12 ;  /* 0x00000004150c7825 */ /* 0x000fc800078e000c */
[----:B---3--:R-:W-:-:S05]  /*1e90*/  IMAD.IADD R19, R17, 0x1, R16 ;  /* 0x0000000111137824 */ /* 0x008fca00078e0210 */
[----:B------:R4:W-:Y:S04]  /*1ea0*/  STG.E desc[UR8][R14.64], R19 ;  /* 0x000000130e007986 */ /* 0x0009e8000c101908 */
[----:B------:R-:W3:Y:S04]  /*1eb0*/  LDG.E R16, desc[UR8][R10.64+0x4] ;  /* 0x000004080a107981 */ /* 0x000ee8000c1e1900 */
[----:B------:R-:W3:Y:S02]  /*1ec0*/  LDG.E R21, desc[UR8][R12.64] ;  /* 0x000000080c157981 */ /* 0x000ee4000c1e1900 */
[----:B---3--:R-:W-:-:S05]  /*1ed0*/  IADD3 R21, PT, PT, R16, R21, RZ ;  /* 0x0000001510157210 */ /* 0x008fca0007ffe0ff */
[----:B------:R4:W-:Y:S04]  /*1ee0*/  STG.E desc[UR8][R12.64], R21 ;  /* 0x000000150c007986 */ /* 0x0009e8000c101908 */
[----:B------:R-:W3:Y:S04]  /*1ef0*/  LDG.E R16, desc[UR8][R10.64+0x8] ;  /* 0x000008080a107981 */ /* 0x000ee8000c1e1900 */
[----:B0-----:R-:W3:Y:S01]  /*1f00*/  LDG.E R17, desc[UR8][R4.64+0xc] ;  /* 0x00000c0804117981 */ /* 0x001ee2000c1e1900 */
[----:B------:R-:W-:Y:S02]  /*1f10*/  VIADD R9, R9, 0x4 ;  /* 0x0000000409097836 */ /* 0x000fe40000000000 */
[----:B---3--:R-:W-:-:S05]  /*1f20*/  IMAD.IADD R17, R16, 0x1, R17 ;  /* 0x0000000110117824 */ /* 0x008fca00078e0211 */
[----:B------:R4:W-:Y:S02]  /*1f30*/  STG.E desc[UR8][R4.64+0xc], R17 ;  /* 0x00000c1104007986 */ /* 0x0009e4000c101908 */
.L_x_22:
[----:B------:R-:W-:Y:S05]  /*1f40*/  @!P1 BRA `(.L_x_18) ;  /* 0x0000000000509947 */ /* 0x000fea0003800000 */
[----:B0--34-:R-:W0:Y:S01]  /*1f50*/  LDC.64 R4, c[0x0][0x388] ;  /* 0x0000e200ff047b82 */ /* 0x019e220000000a00 */
[----:B--2---:R-:W-:Y:S01]  /*1f60*/  IADD3 R2, P0, PT, R2, -0x4, RZ ;  /* 0xfffffffc02027810 */ /* 0x004fe20007f1e0ff */
[----:B------:R-:W-:-:S03]  /*1f70*/  IMAD.MOV R8, RZ, RZ, -R8 ;  /* 0x000000ffff087224 */ /* 0x000fc600078e0a08 */
[----:B------:R-:W-:Y:S01]  /*1f80*/  IADD3.X R3, PT, PT, R3, -0x1, RZ, P0, !PT ;  /* 0xffffffff03037810 */ /* 0x000fe200007fe4ff */
[----:B0-----:R-:W-:-:S04]  /*1f90*/  IMAD.WIDE.U32 R4, R9, 0x4, R4 ;  /* 0x0000000409047825 */ /* 0x001fc800078e0004 */
[----:B------:R-:W-:Y:S01]  /*1fa0*/  IMAD.MOV.U32 R15, RZ, RZ, R5 ;  /* 0x000000ffff0f7224 */ /* 0x000fe200078e0005 */
[----:B-1----:R-:W-:-:S07]  /*1fb0*/  MOV R12, R4 ;  /* 0x00000004000c7202 */ /* 0x002fce0000000f00 */
.L_x_23:
[----:B------:R-:W-:Y:S01]  /*1fc0*/  IMAD.WIDE R4, R9, 0x4, R2 ;  /* 0x0000000409047825 */ /* 0x000fe200078e0202 */
[----:B0-----:R-:W-:-:S03]  /*1fd0*/  MOV R10, R12 ;  /* 0x0000000c000a7202 */ /* 0x001fc60000000f00 */
[----:B------:R-:W-:Y:S02]  /*1fe0*/  IMAD.MOV.U32 R11, RZ, RZ, R15 ;  /* 0x000000ffff0b7224 */ /* 0x000fe400078e000f */
[----:B------:R-:W2:Y:S04]  /*1ff0*/  LDG.E R4, desc[UR8][R4.64] ;  /* 0x0000000804047981 */ /* 0x000ea8000c1e1900 */
[----:B------:R-:W2:Y:S01]  /*2000*/  LDG.E R13, desc[UR8][R10.64] ;  /* 0x000000080a0d7981 */ /* 0x000ea2000c1e1900 */
[----:B------:R-:W-:-:S04]  /*2010*/  IADD3 R8, PT, PT, R8, 0x1, RZ ;  /* 0x0000000108087810 */ /* 0x000fc80007ffe0ff */
[----:B------:R-:W-:Y:S02]  /*2020*/  ISETP.NE.AND P0, PT, R8, RZ, PT ;  /* 0x000000ff0800720c */ /* 0x000fe40003f05270 */
[----:B------:R-:W-:Y:S01]  /*2030*/  IADD3 R12, P1, PT, R10, 0x4, RZ ;  /* 0x000000040a0c7810 */ /* 0x000fe20007f3e0ff */
[----:B------:R-:W-:-:S04]  /*2040*/  VIADD R9, R9, 0x1 ;  /* 0x0000000109097836 */ /* 0x000fc80000000000 */
[----:B------:R-:W-:Y:S02]  /*2050*/  IMAD.X R15, RZ, RZ, R11, P1 ;  /* 0x000000ffff0f7224 */ /* 0x000fe400008e060b */
[----:B--2---:R-:W-:-:S05]  /*2060*/  IMAD.IADD R13, R4, 0x1, R13 ;  /* 0x00000001040d7824 */ /* 0x004fca00078e020d */
[----:B------:R0:W-:Y:S01]  /*2070*/  STG.E desc[UR8][R10.64], R13 ;  /* 0x0000000d0a007986 */ /* 0x0001e2000c101908 */
[----:B------:R-:W-:Y:S05]  /*2080*/  @P0 BRA `(.L_x_23) ;  /* 0xfffffffc00cc0947 */ /* 0x000fea000383ffff */
.L_x_18:
[----:B------:R-:W-:Y:S05]  /*2090*/  BSYNC.RECONVERGENT B0 ;  /* 0x0000000000007941 */ /* 0x000fea0003800200 */
.L_x_17:
[----:B01----:R-:W-:Y:S01]  /*20a0*/  SHF.R.S32.HI R10, RZ, 0x1f, R7 ;  /* 0x0000001fff0a7819 */ /* 0x003fe20000011407 */
[----:B------:R-:W-:Y:S03]  /*20b0*/  BAR.SYNC.DEFER_BLOCKING 0x0 ;  /* 0x0000000000007b1d */ /* 0x000fe60000010000 */
[----:B------:R-:W-:-:S13]  /*20c0*/  ISETP.NE.U32.AND P0, PT, R10, RZ, PT ;  /* 0x000000ff0a00720c */ /* 0x000fda0003f05070 */
[----:B------:R-:W-:Y:S05]  /*20d0*/  @P0 BRA `(.L_x_24) ;  /* 0x0000000000500947 */ /* 0x000fea0003800000 */
[----:B---34-:R-:W0:Y:S01]  /*20e0*/  I2F.U32.RP R4, R0 ;  /* 0x0000000000047306 */ /* 0x018e220000209000 */
[----:B--2---:R-:W-:Y:S01]  /*20f0*/  IMAD.MOV.U32 R2, RZ, RZ, RZ ;  /* 0x000000ffff027224 */ /* 0x004fe200078e00ff */
[----:B------:R-:W-:-:S06]  /*2100*/  ISETP.NE.U32.AND P2, PT, R0, RZ, PT ;  /* 0x000000ff0000720c */ /* 0x000fcc0003f45070 */
[----:B0-----:R-:W0:Y:S02]  /*2110*/  MUFU.RCP R4, R4 ;  /* 0x0000000400047308 */ /* 0x001e240000001000 */
[----:B0-----:R-:W-:-:S06]  /*2120*/  IADD3 R5, PT, PT, R4, 0xffffffe, RZ ;  /* 0x0ffffffe04057810 */ /* 0x001fcc0007ffe0ff */
[----:B------:R-:W0:Y:S02]  /*2130*/  F2I.FTZ.U32.TRUNC.NTZ R3, R5 ;  /* 0x0000000500037305 */ /* 0x000e24000021f000 */
[----:B0-----:R-:W-:-:S04]  /*2140*/  IMAD.MOV R9, RZ, RZ, -R3 ;  /* 0x000000ffff097224 */ /* 0x001fc800078e0a03 */
[----:B------:R-:W-:-:S04]  /*2150*/  IMAD R9, R9, R0, RZ ;  /* 0x0000000009097224 */ /* 0x000fc800078e02ff */
[----:B------:R-:W-:-:S06]  /*2160*/  IMAD.HI.U32 R2, R3, R9, R2 ;  /* 0x0000000903027227 */ /* 0x000fcc00078e0002 */
[----:B------:R-:W-:-:S05]  /*2170*/  IMAD.HI.U32 R2, R2, R7, RZ ;  /* 0x0000000702027227 */ /* 0x000fca00078e00ff */
[----:B------:R-:W-:-:S05]  /*2180*/  IADD3 R3, PT, PT, -R2, RZ, RZ ;  /* 0x000000ff02037210 */ /* 0x000fca0007ffe1ff */
[----:B------:R-:W-:Y:S02]  /*2190*/  IMAD R7, R0, R3, R7 ;  /* 0x0000000300077224 */ /* 0x000fe400078e0207 */
[----:B------:R-:W-:-:S03]  /*21a0*/  IMAD.MOV.U32 R3, RZ, RZ, RZ ;  /* 0x000000ffff037224 */ /* 0x000fc600078e00ff */
[----:B------:R-:W-:-:S13]  /*21b0*/  ISETP.GE.U32.AND P0, PT, R7, R0, PT ;  /* 0x000000000700720c */ /* 0x000fda0003f06070 */
[----:B------:R-:W-:Y:S02]  /*21c0*/  @P0 IMAD.IADD R7, R7, 0x1, -R0 ;  /* 0x0000000107070824 */ /* 0x000fe400078e0a00 */
[----:B------:R-:W-:-:S03]  /*21d0*/  @P0 VIADD R2, R2, 0x1 ;  /* 0x0000000102020836 */ /* 0x000fc60000000000 */
[----:B------:R-:W-:-:S13]  /*21e0*/  ISETP.GE.U32.AND P1, PT, R7, R0, PT ;  /* 0x000000000700720c */ /* 0x000fda0003f26070 */
[----:B------:R-:W-:Y:S02]  /*21f0*/  @P1 IADD3 R2, PT, PT, R2, 0x1, RZ ;  /* 0x0000000102021810 */ /* 0x000fe40007ffe0ff */
[----:B------:R-:W-:Y:S01]  /*2200*/  @!P2 LOP3.LUT R2, RZ, R0, RZ, 0x33, !PT ;  /* 0x00000000ff02a212 */ /* 0x000fe200078e33ff */
[----:B------:R-:W-:Y:S06]  /*2210*/  BRA `(.L_x_25) ;  /* 0x0000000000187947 */ /* 0x000fec0003800000 */
.L_x_24:
[----:B--23--:R-:W0:Y:S01]  /*2220*/  LDC R9, c[0x0][0x394] ;  /* 0x0000e500ff097b82 */ /* 0x00ce220000000800 */
[----:B------:R-:W-:Y:S01]  /*2230*/  IMAD.MOV.U32 R7, RZ, RZ, R0 ;  /* 0x000000ffff077224 */ /* 0x000fe200078e0000 */
[----:B------:R-:W-:-:S07]  /*2240*/  MOV R8, 0x2260 ;  /* 0x0000226000087802 */ /* 0x000fce0000000f00 */
[----:B0---4-:R-:W-:Y:S05]  /*2250*/  CALL.REL.NOINC `($__internal_0_$__cuda_sm20_div_u64) ;  /* 0x0000000800887944 */ /* 0x011fea0003c00000 */
[----:B------:R-:W-:Y:S01]  /*2260*/  MOV R2, R7 ;  /* 0x0000000700027202 */ /* 0x000fe20000000f00 */
[----:B------:R-:W-:-:S07]  /*2270*/  IMAD.MOV.U32 R3, RZ, RZ, R12 ;  /* 0x000000ffff037224 */ /* 0x000fce00078e000c */
.L_x_25:
[----:B------:R-:W-:-:S13]  /*2280*/  ISETP.NE.U32.AND P0, PT, R3, RZ, PT ;  /* 0x000000ff0300720c */ /* 0x000fda0003f05070 */
[----:B------:R-:W-:Y:S05]  /*2290*/  @P0 BRA `(.L_x_26) ;  /* 0x0000000000500947 */ /* 0x000fea0003800000 */
[----:B------:R-:W0:Y:S01]  /*22a0*/  I2F.U32.RP R7, UR5 ;  /* 0x0000000500077d06 */ /* 0x000e220008209000 */
[----:B------:R-:W-:Y:S01]  /*22b0*/  IMAD.MOV.U32 R4, RZ, RZ, RZ ;  /* 0x000000ffff047224 */ /* 0x000fe200078e00ff */
[----:B------:R-:W-:-:S06]  /*22c0*/  ISETP.NE.U32.AND P2, PT, RZ, UR5, PT ;  /* 0x00000005ff007c0c */ /* 0x000fcc000bf45070 */
[----:B0-----:R-:W0:Y:S02]  /*22d0*/  MUFU.RCP R7, R7 ;  /* 0x0000000700077308 */ /* 0x001e240000001000 */
[----:B0-----:R-:W-:-:S06]  /*22e0*/  VIADD R8, R7, 0xffffffe ;  /* 0x0ffffffe07087836 */ /* 0x001fcc0000000000 */
[----:B------:R-:W0:Y:S02]  /*22f0*/  F2I.FTZ.U32.TRUNC.NTZ R5, R8 ;  /* 0x0000000800057305 */ /* 0x000e24000021f000 */
[----:B0-----:R-:W-:-:S05]  /*2300*/  IADD3 R9, PT, PT, RZ, -R5, RZ ;  /* 0x80000005ff097210 */ /* 0x001fca0007ffe0ff */
[----:B------:R-:W-:-:S04]  /*2310*/  IMAD R9, R9, UR5, RZ ;  /* 0x0000000509097c24 */ /* 0x000fc8000f8e02ff */
[----:B------:R-:W-:-:S06]  /*2320*/  IMAD.HI.U32 R9, R5, R9, R4 ;  /* 0x0000000905097227 */ /* 0x000fcc00078e0004 */
[----:B------:R-:W-:-:S04]  /*2330*/  IMAD.HI.U32 R4, R9, R2, RZ ;  /* 0x0000000209047227 */ /* 0x000fc800078e00ff */
[----:B------:R-:W-:-:S04]  /*2340*/  IMAD.MOV R5, RZ, RZ, -R4 ;  /* 0x000000ffff057224 */ /* 0x000fc800078e0a04 */
[----:B------:R-:W-:Y:S02]  /*2350*/  IMAD R0, R5, UR5, R2 ;  /* 0x0000000505007c24 */ /* 0x000fe4000f8e0202 */
[----:B------:R-:W-:-:S03]  /*2360*/  HFMA2 R5, -RZ, RZ, 0, 0 ;  /* 0x00000000ff057431 */ /* 0x000fc600000001ff */
[----:B------:R-:W-:-:S13]  /*2370*/  ISETP.GE.U32.AND P0, PT, R0, UR5, PT ;  /* 0x0000000500007c0c */ /* 0x000fda000bf06070 */
[----:B------:R-:W-:Y:S01]  /*2380*/  @P0 IADD3 R0, PT, PT, R0, -UR5, RZ ;  /* 0x8000000500000c10 */ /* 0x000fe2000fffe0ff */
[----:B------:R-:W-:-:S03]  /*2390*/  @P0 VIADD R4, R4, 0x1 ;  /* 0x0000000104040836 */ /* 0x000fc60000000000 */
[----:B------:R-:W-:-:S13]  /*23a0*/  ISETP.GE.U32.AND P1, PT, R0, UR5, PT ;  /* 0x0000000500007c0c */ /* 0x000fda000bf26070 */
[----:B------:R-:W-:Y:S01]  /*23b0*/  @P1 VIADD R4, R4, 0x1 ;  /* 0x0000000104041836 */ /* 0x000fe20000000000 */
[----:B------:R-:W-:Y:S01]  /*23c0*/  @!P2 LOP3.LUT R4, RZ, UR5, RZ, 0x33, !PT ;  /* 0x00000005ff04ac12 */ /* 0x000fe2000f8e33ff */
[----:B------:R-:W-:Y:S06]  /*23d0*/  BRA `(.L_x_27) ;  /* 0x00000000001c7947 */ /* 0x000fec0003800000 */
.L_x_26:
[----:B------:R-:W-:Y:S01]  /*23e0*/  IMAD.MOV.U32 R9, RZ, RZ, R2 ;  /* 0x000000ffff097224 */ /* 0x000fe200078e0002 */
[----:B------:R-:W-:Y:S01]  /*23f0*/  MOV R7, UR5 ;  /* 0x0000000500077c02 */ /* 0x000fe20008000f00 */
[----:B------:R-:W-:Y:S01]  /*2400*/  IMAD.MOV.U32 R10, RZ, RZ, R3 ;  /* 0x000000ffff0a7224 */ /* 0x000fe200078e0003 */
[----:B------:R-:W-:-:S07]  /*2410*/  MOV R8, 0x2430 ;  /* 0x0000243000087802 */ /* 0x000fce0000000f00 */
[----:B------:R-:W-:Y:S05]  /*2420*/  CALL.REL.NOINC `($__internal_0_$__cuda_sm20_div_u64) ;  /* 0x0000000800147944 */ /* 0x000fea0003c00000 */
[----:B------:R-:W-:Y:S02]  /*2430*/  IMAD.MOV.U32 R4, RZ, RZ, R7 ;  /* 0x000000ffff047224 */ /* 0x000fe400078e0007 */
[----:B------:R-:W-:-:S07]  /*2440*/  IMAD.MOV.U32 R5, RZ, RZ, R12 ;  /* 0x000000ffff057224 */ /* 0x000fce00078e000c */
.L_x_27:
[----:B------:R-:W-:Y:S01]  /*2450*/  IMAD R7, R3, UR6, RZ ;  /* 0x0000000603077c24 */ /* 0x000fe2000f8e02ff */
[----:B------:R-:W-:Y:S01]  /*2460*/  BSSY.RECONVERGENT B0, `(.L_x_28) ;  /* 0x000007f000007945 */ /* 0x000fe20003800200 */
[----:B------:R-:W-:-:S04]  /*2470*/  IMAD.WIDE.U32 R2, R2, UR6, RZ ;  /* 0x0000000602027c25 */ /* 0x000fc8000f8e00ff */
[----:B------:R-:W-:Y:S01]  /*2480*/  IMAD R9, R5, R6, RZ ;  /* 0x0000000605097224 */ /* 0x000fe200078e02ff */
[----:B------:R-:W-:-:S03]  /*2490*/  IADD3 R3, PT, PT, R3, R7, RZ ;  /* 0x0000000703037210 */ /* 0x000fc60007ffe0ff */
[----:B------:R-:W-:-:S04]  /*24a0*/  IMAD.WIDE.U32 R2, R6, R4, R2 ;  /* 0x0000000406027225 */ /* 0x000fc800078e0002 */
[----:B------:R-:W-:Y:S01]  /*24b0*/  IMAD.IADD R9, R3, 0x1, R9 ;  /* 0x0000000103097824 */ /* 0x000fe200078e0209 */
[----:B------:R-:W-:-:S04]  /*24c0*/  IADD3 R7, P1, PT, R4, R2, RZ ;  /* 0x0000000204077210 */ /* 0x000fc80007f3e0ff */
[----:B------:R-:W-:Y:S01]  /*24d0*/  ISETP.GE.U32.AND P0, PT, R2, R7, PT ;  /* 0x000000070200720c */ /* 0x000fe20003f06070 */
[----:B------:R-:W-:-:S05]  /*24e0*/  IMAD.X R0, R5, 0x1, R9, P1 ;  /* 0x0000000105007824 */ /* 0x000fca00008e0609 */
[----:B------:R-:W-:-:S13]  /*24f0*/  ISETP.GE.U32.AND.EX P0, PT, R9, R0, PT, P0 ;  /* 0x000000000900720c */ /* 0x000fda0003f06100 */
[----:B------:R-:W-:Y:S05]  /*2500*/  @P0 BRA `(.L_x_29) ;  /* 0x0000000400d00947 */ /* 0x000fea0003800000 */
[C---:B------:R-:W-:Y:S02]  /*2510*/  IADD3 R0, P0, PT, R4.reuse, -0x1, RZ ;  /* 0xffffffff04007810 */ /* 0x040fe40007f1e0ff */
[----:B------:R-:W-:Y:S02]  /*2520*/  LOP3.LUT R6, R4, 0xf, RZ, 0xc0, !PT ;  /* 0x0000000f04067812 */ /* 0x000fe400078ec0ff */
[----:B------:R-:W-:Y:S02]  /*2530*/  ISETP.GE.U32.AND P1, PT, R0, 0xf, PT ;  /* 0x0000000f0000780c */ /* 0x000fe40003f26070 */
[----:B------:R-:W-:Y:S02]  /*2540*/  IADD3.X R0, PT, PT, R5, -0x1, RZ, P0, !PT ;  /* 0xffffffff05007810 */ /* 0x000fe400007fe4ff */
[----:B------:R-:W-:Y:S02]  /*2550*/  ISETP.NE.U32.AND P0, PT, R6, RZ, PT ;  /* 0x000000ff0600720c */ /* 0x000fe40003f05070 */
[----:B------:R-:W-:Y:S01]  /*2560*/  ISETP.GE.U32.AND.EX P1, PT, R0, RZ, PT, P1 ;  /* 0x000000ff0000720c */ /* 0x000fe20003f26110 */
[----:B------:R-:W-:Y:S01]  /*2570*/  IMAD.MOV.U32 R0, RZ, RZ, R9 ;  /* 0x000000ffff007224 */ /* 0x000fe200078e0009 */
[----:B------:R-:W-:-:S02]  /*2580*/  ISETP.NE.AND.EX P0, PT, RZ, RZ, PT, P0 ;  /* 0x000000ffff00720c */ /* 0x000fc40003f05300 */
[----:B------:R-:W-:-:S09]  /*2590*/  MOV R7, R2 ;  /* 0x0000000200077202 */ /* 0x000fd20000000f00 */
[----:B------:R-:W-:Y:S05]  /*25a0*/  @!P1 BRA `(.L_x_30) ;  /* 0x0000000000b09947 */ /* 0x000fea0003800000 */
[----:B------:R-:W-:Y:S01]  /*25b0*/  LOP3.LUT R8, R4, 0xfffffff0, RZ, 0xc0, !PT ;  /* 0xfffffff004087812 */ /* 0x000fe200078ec0ff */
[----:B------:R-:W0:Y:S01]  /*25c0*/  LDCU.64 UR6, c[0x0][0x380] ;  /* 0x00007000ff0677ac */ /* 0x000e220008000a00 */
[----:B------:R-:W-:Y:S01]  /*25d0*/  UMOV UR4, URZ ;  /* 0x000000ff00047c82 */ /* 0x000fe20008000000 */
[----:B------:R-:W-:-:S05]  /*25e0*/  UMOV UR5, URZ ;  /* 0x000000ff00057c82 */ /* 0x000fca0008000000 */
.L_x_31:
[C---:B0-----:R-:W-:Y:S01]  /*25f0*/  LEA R2, P1, R7.reuse, UR6, 0x2 ;  /* 0x0000000607027c11 */ /* 0x041fe2000f8210ff */
[C---:B------:R-:W-:Y:S01]  /*2600*/  VIADD R9, R7.reuse, 0x1 ;  /* 0x0000000107097836 */ /* 0x040fe20000000000 */
[C---:B------:R-:W-:Y:S01]  /*2610*/  IADD3 R11, PT, PT, R7.reuse, 0x2, RZ ;  /* 0x00000002070b7810 */ /* 0x040fe20007ffe0ff */
[C---:B------:R-:W-:Y:S01]  /*2620*/  VIADD R13, R7.reuse, 0x3 ;  /* 0x00000003070d7836 */ /* 0x040fe20000000000 */
[C---:B------:R-:W-:Y:S01]  /*2630*/  LEA.HI.X R3, R7.reuse, UR7, R0, 0x2, P1 ;  /* 0x0000000707037c11 */ /* 0x040fe200088f1400 */
[C---:B------:R-:W-:Y:S01]  /*2640*/  VIADD R15, R7.reuse, 0x4 ;  /* 0x00000004070f7836 */ /* 0x040fe20000000000 */
[C---:B------:R-:W-:Y:S01]  /*2650*/  IADD3 R17, PT, PT, R7.reuse, 0x5, RZ ;  /* 0x0000000507117810 */ /* 0x040fe20007ffe0ff */
[C---:B------:R-:W-:Y:S01]  /*2660*/  VIADD R19, R7.reuse, 0x6 ;  /* 0x0000000607137836 */ /* 0x040fe20000000000 */
[C---:B------:R-:W-:Y:S01]  /*2670*/  IADD3 R23, PT, PT, R7.reuse, 0x8, RZ ;  /* 0x0000000807177810 */ /* 0x040fe20007ffe0ff */
[----:B------:R0:W-:Y:S01]  /*2680*/  STG.E desc[UR8][R2.64+0x4], R9 ;  /* 0x0000040902007986 */ /* 0x0001e2000c101908 */
[C---:B------:R-:W-:Y:S01]  /*2690*/  VIADD R21, R7.reuse, 0x7 ;  /* 0x0000000707157836 */ /* 0x040fe20000000000 */
[----:B------:R-:W-:Y:S01]  /*26a0*/  UIADD3 UR4, UP0, UPT, UR4, 0x10, URZ ;  /* 0x0000001004047890 */ /* 0x000fe2000ff1e0ff */
[C---:B------:R-:W-:Y:S01]  /*26b0*/  VIADD R25, R7.reuse, 0x9 ;  /* 0x0000000907197836 */ /* 0x040fe20000000000 */
[----:B------:R1:W-:Y:S01]  /*26c0*/  STG.E desc[UR8][R2.64+0x8], R11 ;  /* 0x0000080b02007986 */ /* 0x0003e2000c101908 */
[----:B------:R-:W-:Y:S01]  /*26d0*/  VIADD R27, R7, 0xa ;  /* 0x0000000a071b7836 */ /* 0x000fe20000000000 */
[----:B------:R-:W-:-:S02]  /*26e0*/  UIADD3.X UR5, UPT, UPT, URZ, UR5, URZ, UP0, !UPT ;  /* 0x00000005ff057290 */ /* 0x000fc400087fe4ff */
[----:B------:R2:W-:Y:S01]  /*26f0*/  STG.E desc[UR8][R2.64+0xc], R13 ;  /* 0x00000c0d02007986 */ /* 0x0005e2000c101908 */
[----:B------:R-:W-:-:S03]  /*2700*/  ISETP.NE.U32.AND P1, PT, R8, UR4, PT ;  /* 0x0000000408007c0c */ /* 0x000fc6000bf25070 */
[----:B------:R3:W-:Y:S01]  /*2710*/  STG.E desc[UR8][R2.64+0x10], R15 ;  /* 0x0000100f02007986 */ /* 0x0007e2000c101908 */
[----:B0-----:R-:W-:Y:S02]  /*2720*/  IADD3 R9, PT, PT, R7, 0xb, RZ ;  /* 0x0000000b07097810 */ /* 0x001fe40007ffe0ff */
[----:B------:R-:W-:Y:S01]  /*2730*/  ISETP.NE.AND.EX P1, PT, R5, UR5, PT, P1 ;  /* 0x0000000505007c0c */ /* 0x000fe2000bf25310 */
[----:B------:R0:W-:Y:S01]  /*2740*/  STG.E desc[UR8][R2.64+0x14], R17 ;  /* 0x0000141102007986 */ /* 0x0001e2000c101908 */
[C---:B-1----:R-:W-:Y:S02]  /*2750*/  VIADD R11, R7.reuse, 0xc ;  /* 0x0000000c070b7836 */ /* 0x042fe40000000000 */
[C---:B--2---:R-:W-:Y:S01]  /*2760*/  VIADD R13, R7.reuse, 0xd ;  /* 0x0000000d070d7836 */ /* 0x044fe20000000000 */
[----:B------:R-:W-:Y:S01]  /*2770*/  STG.E desc[UR8][R2.64+0x18], R19 ;  /* 0x0000181302007986 */ /* 0x000fe2000c101908 */
[----:B---3--:R-:W-:-:S03]  /*2780*/  IADD3 R15, PT, PT, R7, 0xe, RZ ;  /* 0x0000000e070f7810 */ /* 0x008fc60007ffe0ff */
[----:B------:R-:W-:Y:S01]  /*2790*/  STG.E desc[UR8][R2.64+0x1c], R21 ;  /* 0x00001c1502007986 */ /* 0x000fe2000c101908 */
[----:B0-----:R-:W-:-:S03]  /*27a0*/  VIADD R17, R7, 0xf ;  /* 0x0000000f07117836 */ /* 0x001fc60000000000 */
        /* <DEDUP_REMOVED lines=8> */
[----:B------:R0:W-:Y:S02]  /*2830*/  STG.E desc[UR8][R2.64], R7 ;  /* 0x0000000702007986 */ /* 0x0001e4000c101908 */
[----:B0-----:R-:W-:-:S05]  /*2840*/  IADD3 R7, P2, PT, R7, 0x10, RZ ;  /* 0x0000001007077810 */ /* 0x001fca0007f5e0ff */
[----:B------:R-:W-:Y:S01]  /*2850*/  IMAD.X R0, RZ, RZ, R0, P2 ;  /* 0x000000ffff007224 */ /* 0x000fe200010e0600 */
[----:B------:R-:W-:Y:S07]  /*2860*/  @P1 BRA `(.L_x_31) ;  /* 0xfffffffc00601947 */ /* 0x000fee000383ffff */
.L_x_30:
[----:B------:R-:W-:Y:S05]  /*2870*/  @!P0 BRA `(.L_x_29) ;  /* 0x0000000000f48947 */ /* 0x000fea0003800000 */
[----:B------:R-:W-:Y:S02]  /*2880*/  ISETP.GE.U32.AND P0, PT, R6, 0x8, PT ;  /* 0x000000080600780c */ /* 0x000fe40003f06070 */
[----:B------:R-:W-:Y:S02]  /*2890*/  LOP3.LUT R8, R4, 0x7, RZ, 0xc0, !PT ;  /* 0x0000000704087812 */ /* 0x000fe400078ec0ff */
[----:B------:R-:W-:Y:S02]  /*28a0*/  ISETP.GE.U32.AND.EX P0, PT, RZ, RZ, PT, P0 ;  /* 0x000000ffff00720c */ /* 0x000fe40003f06100 */
[----:B------:R-:W-:-:S04]  /*28b0*/  ISETP.NE.U32.AND P1, PT, R8, RZ, PT ;  /* 0x000000ff0800720c */ /* 0x000fc80003f25070 */
[----:B------:R-:W-:-:S07]  /*28c0*/  ISETP.NE.AND.EX P1, PT, RZ, RZ, PT, P1 ;  /* 0x000000ffff00720c */ /* 0x000fce0003f25310 */
[----:B------:R-:W-:Y:S06]  /*28d0*/  @!P0 BRA `(.L_x_32) ;  /* 0x0000000000508947 */ /* 0x000fec0003800000 */
[----:B------:R-:W0:Y:S01]  /*28e0*/  LDCU.64 UR4, c[0x0][0x380] ;  /* 0x00007000ff0477ac */ /* 0x000e220008000a00 */
[C---:B------:R-:W-:Y:S01]  /*28f0*/  IADD3 R9, PT, PT, R7.reuse, 0x1, RZ ;  /* 0x0000000107097810 */ /* 0x040fe20007ffe0ff */
[C---:B------:R-:W-:Y:S01]  /*2900*/  VIADD R11, R7.reuse, 0x2 ;  /* 0x00000002070b7836 */ /* 0x040fe20000000000 */
[C---:B------:R-:W-:Y:S01]  /*2910*/  IADD3 R15, PT, PT, R7.reuse, 0x4, RZ ;  /* 0x00000004070f7810 */ /* 0x040fe20007ffe0ff */
[C---:B------:R-:W-:Y:S01]  /*2920*/  VIADD R13, R7.reuse, 0x3 ;  /* 0x00000003070d7836 */ /* 0x040fe20000000000 */
[C---:B------:R-:W-:Y:S01]  /*2930*/  IADD3 R21, PT, PT, R7.reuse, 0x7, RZ ;  /* 0x0000000707157810 */ /* 0x040fe20007ffe0ff */
[C---:B------:R-:W-:Y:S02]  /*2940*/  VIADD R17, R7.reuse, 0x5 ;  /* 0x0000000507117836 */ /* 0x040fe40000000000 */
[C---:B------:R-:W-:Y:S01]  /*2950*/  VIADD R19, R7.reuse, 0x6 ;  /* 0x0000000607137836 */ /* 0x040fe20000000000 */
[----:B0-----:R-:W-:-:S04]  /*2960*/  LEA R2, P0, R7, UR4, 0x2 ;  /* 0x0000000407027c11 */ /* 0x001fc8000f8010ff */
[----:B------:R-:W-:-:S05]  /*2970*/  LEA.HI.X R3, R7, UR5, R0, 0x2, P0 ;  /* 0x0000000507037c11 */ /* 0x000fca00080f1400 */
        /* <DEDUP_REMOVED lines=9> */
[----:B------:R-:W-:-:S08]  /*2a10*/  IMAD.X R0, RZ, RZ, R0, P0 ;  /* 0x000000ffff007224 */ /* 0x000fd000000e0600 */
.L_x_32:
[----:B------:R-:W-:Y:S05]  /*2a20*/  @!P1 BRA `(.L_x_29) ;  /* 0x0000000000889947 */ /* 0x000fea0003800000 */
[----:B------:R-:W-:Y:S01]  /*2a30*/  ISETP.GE.U32.AND P0, PT, R8, 0x4, PT ;  /* 0x000000040800780c */ /* 0x000fe20003f06070 */
[----:B------:R-:W-:Y:S01]  /*2a40*/  IMAD.MOV.U32 R8, RZ, RZ, RZ ;  /* 0x000000ffff087224 */ /* 0x000fe200078e00ff */
[----:B------:R-:W-:Y:S02]  /*2a50*/  LOP3.LUT R6, R4, 0x3, RZ, 0xc0, !PT ;  /* 0x0000000304067812 */ /* 0x000fe400078ec0ff */
[----:B------:R-:W-:Y:S02]  /*2a60*/  ISETP.GE.U32.AND.EX P0, PT, RZ, RZ, PT, P0 ;  /* 0x000000ffff00720c */ /* 0x000fe40003f06100 */
[----:B------:R-:W-:-:S04]  /*2a70*/  ISETP.NE.U32.AND P1, PT, R6, RZ, PT ;  /* 0x000000ff0600720c */ /* 0x000fc80003f25070 */
[----:B------:R-:W-:-:S07]  /*2a80*/  ISETP.NE.AND.EX P1, PT, R8, RZ, PT, P1 ;  /* 0x000000ff0800720c */ /* 0x000fce0003f25310 */
[----:B------:R-:W-:Y:S06]  /*2a90*/  @!P0 BRA `(.L_x_33) ;  /* 0x0000000000308947 */ /* 0x000fec0003800000 */
[----:B------:R-:W0:Y:S01]  /*2aa0*/  LDCU.64 UR4, c[0x0][0x380] ;  /* 0x00007000ff0477ac */ /* 0x000e220008000a00 */
        /* <DEDUP_REMOVED lines=8> */
[----:B------:R0:W-:Y:S02]  /*2b30*/  STG.E desc[UR8][R2.64], R7 ;  /* 0x0000000702007986 */ /* 0x0001e4000c101908 */
[----:B0-----:R-:W-:-:S04]  /*2b40*/  IADD3 R7, P0, PT, R7, 0x4, RZ ;  /* 0x0000000407077810 */ /* 0x001fc80007f1e0ff */
[----:B------:R-:W-:-:S09]  /*2b50*/  IADD3.X R0, PT, PT, RZ, R0, RZ, P0, !PT ;  /* 0x00000000ff007210 */ /* 0x000fd200007fe4ff */
.L_x_33:
[----:B------:R-:W-:Y:S05]  /*2b60*/  @!P1 BRA `(.L_x_29) ;  /* 0x0000000000389947 */ /* 0x000fea0003800000 */
[----:B------:R-:W0:Y:S02]  /*2b70*/  LDCU.64 UR4, c[0x0][0x380] ;  /* 0x00007000ff0477ac */ /* 0x000e240008000a00 */
[----:B0-----:R-:W-:-:S04]  /*2b80*/  LEA R4, P0, R7, UR4, 0x2 ;  /* 0x0000000407047c11 */ /* 0x001fc8000f8010ff */
[----:B------:R-:W-:-:S09]  /*2b90*/  LEA.HI.X R5, R7, UR5, R0, 0x2, P0 ;  /* 0x0000000507057c11 */ /* 0x000fd200080f1400 */
.L_x_34:
[----:B------:R-:W-:Y:S01]  /*2ba0*/  IADD3 R6, P0, PT, R6, -0x1, RZ ;  /* 0xffffffff06067810 */ /* 0x000fe20007f1e0ff */
[----:B------:R-:W-:Y:S01]  /*2bb0*/  IMAD.MOV.U32 R2, RZ, RZ, R4 ;  /* 0x000000ffff027224 */ /* 0x000fe200078e0004 */
[----:B------:R-:W-:Y:S01]  /*2bc0*/  IADD3 R4, P1, PT, R4, 0x4, RZ ;  /* 0x0000000404047810 */ /* 0x000fe20007f3e0ff */
[----:B------:R-:W-:Y:S01]  /*2bd0*/  IMAD.MOV.U32 R3, RZ, RZ, R5 ;  /* 0x000000ffff037224 */ /* 0x000fe200078e0005 */
[----:B------:R-:W-:Y:S02]  /*2be0*/  IADD3.X R8, PT, PT, R8, -0x1, RZ, P0, !PT ;  /* 0xffffffff08087810 */ /* 0x000fe400007fe4ff */
[----:B------:R-:W-:Y:S02]  /*2bf0*/  ISETP.NE.U32.AND P0, PT, R6, RZ, PT ;  /* 0x000000ff0600720c */ /* 0x000fe40003f05070 */
[----:B------:R0:W-:Y:S01]  /*2c00*/  STG.E desc[UR8][R2.64], R7 ;  /* 0x0000000702007986 */ /* 0x0001e2000c101908 */
[----:B------:R-:W-:Y:S02]  /*2c10*/  IADD3.X R5, PT, PT, RZ, R5, RZ, P1, !PT ;  /* 0x00000005ff057210 */ /* 0x000fe40000ffe4ff */
[----:B------:R-:W-:Y:S01]  /*2c20*/  ISETP.NE.AND.EX P0, PT, R8, RZ, PT, P0 ;  /* 0x000000ff0800720c */ /* 0x000fe20003f05300 */
[----:B0-----:R-:W-:-:S12]  /*2c30*/  VIADD R7, R7, 0x1 ;  /* 0x0000000107077836 */ /* 0x001fd80000000000 */
[----:B------:R-:W-:Y:S05]  /*2c40*/  @P0 BRA `(.L_x_34) ;  /* 0xfffffffc00d40947 */ /* 0x000fea000383ffff */
.L_x_29:
[----:B------:R-:W-:Y:S05]  /*2c50*/  BSYNC.RECONVERGENT B0 ;  /* 0x0000000000007941 */ /* 0x000fea0003800200 */
.L_x_28:
[----:B------:R-:W-:Y:S06]  /*2c60*/  BAR.SYNC.DEFER_BLOCKING 0x0 ;  /* 0x0000000000007b1d */ /* 0x000fec0000010000 */
[----:B------:R-:W-:Y:S05]  /*2c70*/  EXIT ;  /* 0x000000000000794d */ /* 0x000fea0003800000 */
        .weak           $__internal_0_$__cuda_sm20_div_u64
        .type           $__internal_0_$__cuda_sm20_div_u64,@function
        .size           $__internal_0_$__cuda_sm20_div_u64,($__internal_1_$__cuda_sm20_rem_u64 - $__internal_0_$__cuda_sm20_div_u64)
$__internal_0_$__cuda_sm20_div_u64:
[----:B------:R-:W-:Y:S01]  /*2c80*/  IMAD.U32 R15, RZ, RZ, UR4 ;  /* 0x00000004ff0f7e24 */ /* 0x000fe2000f8e00ff */
[----:B------:R-:W-:-:S04]  /*2c90*/  MOV R14, R7 ;  /* 0x00000007000e7202 */ /* 0x000fc80000000f00 */
[----:B------:R-:W0:Y:S08]  /*2ca0*/  I2F.U64.RP R11, R14 ;  /* 0x0000000e000b7312 */ /* 0x000e300000309000 */
[----:B0-----:R-:W0:Y:S02]  /*2cb0*/  MUFU.RCP R11, R11 ;  /* 0x0000000b000b7308 */ /* 0x001e240000001000 */
[----:B0-----:R-:W-:-:S06]  /*2cc0*/  VIADD R4, R11, 0x1ffffffe ;  /* 0x1ffffffe0b047836 */ /* 0x001fcc0000000000 */
[----:B------:R-:W0:Y:S02]  /*2cd0*/  F2I.U64.TRUNC R4, R4 ;  /* 0x0000000400047311 */ /* 0x000e24000020d800 */
[----:B0-----:R-:W-:-:S04]  /*2ce0*/  IMAD.WIDE.U32 R12, R4, R7, RZ ;  /* 0x00000007040c7225 */ /* 0x001fc800078e00ff */
[----:B------:R-:W-:Y:S01]  /*2cf0*/  IMAD R13, R4, UR4, R13 ;  /* 0x00000004040d7c24 */ /* 0x000fe2000f8e020d */
[----:B------:R-:W-:-:S03]  /*2d00*/  IADD3 R17, P0, PT, RZ, -R12, RZ ;  /* 0x8000000cff117210 */ /* 0x000fc60007f1e0ff */
[----:B------:R-:W-:Y:S02]  /*2d10*/  IMAD R13, R5, R7, R13 ;  /* 0x00000007050d7224 */ /* 0x000fe400078e020d */
[----:B------:R-:W-:-:S04]  /*2d20*/  IMAD.HI.U32 R12, R4, R17, RZ ;  /* 0x00000011040c7227 */ /* 0x000fc800078e00ff */
[----:B------:R-:W-:Y:S01]  /*2d30*/  IMAD.X R19, RZ, RZ, ~R13, P0 ;  /* 0x000000ffff137224 */ /* 0x000fe200000e0e0d */
[----:B------:R-:W-:-:S03]  /*2d40*/  MOV R13, R4 ;  /* 0x00000004000d7202 */ /* 0x000fc60000000f00 */
[-C--:B------:R-:W-:Y:S02]  /*2d50*/  IMAD R15, R5, R19.reuse, RZ ;  /* 0x00000013050f7224 */ /* 0x080fe400078e02ff */
[----:B------:R-:W-:-:S04]  /*2d60*/  IMAD.WIDE.U32 R12, P0, R4, R19, R12 ;  /* 0x00000013040c7225 */ /* 0x000fc8000780000c */
[----:B------:R-:W-:-:S04]  /*2d70*/  IMAD.HI.U32 R11, R5, R19, RZ ;  /* 0x00000013050b7227 */ /* 0x000fc800078e00ff */
[----:B------:R-:W-:-:S04]  /*2d80*/  IMAD.HI.U32 R12, P1, R5, R17, R12 ;  /* 0x00000011050c7227 */ /* 0x000fc8000782000c */
[----:B------:R-:W-:Y:S01]  /*2d90*/  IMAD.X R11, R11, 0x1, R5, P0 ;  /* 0x000000010b0b7824 */ /* 0x000fe200000e0605 */
[----:B------:R-:W-:-:S04]  /*2da0*/  IADD3 R13, P2, PT, R15, R12, RZ ;  /* 0x0000000c0f0d7210 */ /* 0x000fc80007f5e0ff */
[----:B------:R-:W-:Y:S01]  /*2db0*/  IADD3.X R11, PT, PT, RZ, RZ, R11, P2, P1 ;  /* 0x000000ffff0b7210 */ /* 0x000fe200017e240b */
[----:B------:R-:W-:-:S04]  /*2dc0*/  IMAD.WIDE.U32 R4, R13, R7, RZ ;  /* 0x000000070d047225 */ /* 0x000fc800078e00ff */
[----:B------:R-:W-:Y:S01]  /*2dd0*/  IMAD R12, R13, UR4, R5 ;  /* 0x000000040d0c7c24 */ /* 0x000fe2000f8e0205 */
[----:B------:R-:W-:-:S03]  /*2de0*/  IADD3 R5, P0, PT, RZ, -R4, RZ ;  /* 0x80000004ff057210 */ /* 0x000fc60007f1e0ff */
[----:B------:R-:W-:Y:S02]  /*2df0*/  IMAD R4, R11, R7, R12 ;  /* 0x000000070b047224 */ /* 0x000fe400078e020c */
[----:B------:R-:W-:-:S04]  /*2e00*/  IMAD.HI.U32 R12, R13, R5, RZ ;  /* 0x000000050d0c7227 */ /* 0x000fc800078e00ff */
[----:B------:R-:W-:-:S04]  /*2e10*/  IMAD.X R4, RZ, RZ, ~R4, P0 ;  /* 0x000000ffff047224 */ /* 0x000fc800000e0e04 */
[----:B------:R-:W-:-:S04]  /*2e20*/  IMAD.WIDE.U32 R12, P0, R13, R4, R12 ;  /* 0x000000040d0c7225 */ /* 0x000fc8000780000c */
[C---:B------:R-:W-:Y:S02]  /*2e30*/  IMAD R14, R11.reuse, R4, RZ ;  /* 0x000000040b0e7224 */ /* 0x040fe400078e02ff */
[----:B------:R-:W-:-:S04]  /*2e40*/  IMAD.HI.U32 R13, P1, R11, R5, R12 ;  /* 0x000000050b0d7227 */ /* 0x000fc8000782000c */
[----:B------:R-:W-:Y:S01]  /*2e50*/  IMAD.HI.U32 R4, R11, R4, RZ ;  /* 0x000000040b047227 */ /* 0x000fe200078e00ff */
[----:B------:R-:W-:-:S03]  /*2e60*/  IADD3 R13, P2, PT, R14, R13, RZ ;  /* 0x0000000d0e0d7210 */ /* 0x000fc60007f5e0ff */
[----:B------:R-:W-:Y:S01]  /*2e70*/  IMAD.MOV.U32 R5, RZ, RZ, RZ ;  /* 0x000000ffff057224 */ /* 0x000fe200078e00ff */
[----:B------:R-:W-:Y:S01]  /*2e80*/  IADD3.X R11, PT, PT, R4, R11, RZ, P0, !PT ;  /* 0x0000000b040b7210 */ /* 0x000fe200007fe4ff */
[----:B------:R-:W-:-:S03]  /*2e90*/  IMAD.HI.U32 R4, R13, R9, RZ ;  /* 0x000000090d047227 */ /* 0x000fc600078e00ff */
[----:B------:R-:W-:Y:S01]  /*2ea0*/  IADD3.X R11, PT, PT, RZ, RZ, R11, P2, P1 ;  /* 0x000000ffff0b7210 */ /* 0x000fe200017e240b */
[----:B------:R-:W-:-:S04]  /*2eb0*/  IMAD.WIDE.U32 R4, R13, R10, R4 ;  /* 0x0000000a0d047225 */ /* 0x000fc800078e0004 */
[C---:B------:R-:W-:Y:S02]  /*2ec0*/  IMAD R13, R11.reuse, R10, RZ ;  /* 0x0000000a0b0d7224 */ /* 0x040fe400078e02ff */
[----:B------:R-:W-:-:S04]  /*2ed0*/  IMAD.HI.U32 R4, P0, R11, R9, R4 ;  /* 0x000000090b047227 */ /* 0x000fc80007800004 */
[----:B------:R-:W-:Y:S01]  /*2ee0*/  IMAD.HI.U32 R11, R11, R10, RZ ;  /* 0x0000000a0b0b7227 */ /* 0x000fe200078e00ff */
[----:B------:R-:W-:-:S03]  /*2ef0*/  IADD3 R12, P1, PT, R13, R4, RZ ;  /* 0x000000040d0c7210 */ /* 0x000fc60007f3e0ff */
[----:B------:R-:W-:Y:S02]  /*2f00*/  IMAD.X R11, RZ, RZ, R11, P0 ;  /* 0x000000ffff0b7224 */ /* 0x000fe400000e060b */
[----:B------:R-:W-:-:S03]  /*2f10*/  IMAD.WIDE.U32 R4, R12, R7, RZ ;  /* 0x000000070c047225 */ /* 0x000fc600078e00ff */
[----:B------:R-:W-:Y:S01]  /*2f20*/  IADD3.X R14, PT, PT, RZ, R11, RZ, P1, !PT ;  /* 0x0000000bff0e7210 */ /* 0x000fe20000ffe4ff */
[----:B------:R-:W-:Y:S01]  /*2f30*/  IMAD R5, R12, UR4, R5 ;  /* 0x000000040c057c24 */ /* 0x000fe2000f8e0205 */
[----:B------:R-:W-:-:S03]  /*2f40*/  IADD3 R16, P1, PT, -R4, R9, RZ ;  /* 0x0000000904107210 */ /* 0x000fc60007f3e1ff */
[-C--:B------:R-:W-:Y:S01]  /*2f50*/  IMAD R5, R14, R7.reuse, R5 ;  /* 0x000000070e057224 */ /* 0x080fe200078e0205 */
[----:B------:R-:W-:-:S03]  /*2f60*/  ISETP.GE.U32.AND P0, PT, R16, R7, PT ;  /* 0x000000071000720c */ /* 0x000fc60003f06070 */
[----:B------:R-:W-:Y:S01]  /*2f70*/  IMAD.X R18, R10, 0x1, ~R5, P1 ;  /* 0x000000010a127824 */ /* 0x000fe200008e0e05 */
[----:B------:R-:W-:Y:S02]  /*2f80*/  IADD3 R5, P2, PT, R12, 0x1, RZ ;  /* 0x000000010c057810 */ /* 0x000fe40007f5e0ff */
[-C--:B------:R-:W-:Y:S02]  /*2f90*/  IADD3 R4, P1, PT, -R7, R16.reuse, RZ ;  /* 0x0000001007047210 */ /* 0x080fe40007f3e1ff */
[C---:B------:R-:W-:Y:S01]  /*2fa0*/  ISETP.GE.U32.AND.EX P0, PT, R18.reuse, UR4, PT, P0 ;  /* 0x0000000412007c0c */ /* 0x040fe2000bf06100 */
[----:B------:R-:W-:Y:S01]  /*2fb0*/  IMAD.X R11, RZ, RZ, R14, P2 ;  /* 0x000000ffff0b7224 */ /* 0x000fe200010e060e */
[----:B------:R-:W-:Y:S02]  /*2fc0*/  IADD3.X R13, PT, PT, R18, ~UR4, RZ, P1, !PT ;  /* 0x80000004120d7c10 */ /* 0x000fe40008ffe4ff */
[----:B------:R-:W-:Y:S02]  /*2fd0*/  SEL R4, R4, R16, P0 ;  /* 0x0000001004047207 */ /* 0x000fe40000000000 */
[----:B------:R-:W-:-:S02]  /*2fe0*/  SEL R5, R5, R12, P0 ;  /* 0x0000000c05057207 */ /* 0x000fc40000000000 */
[----:B------:R-:W-:Y:S02]  /*2ff0*/  SEL R12, R13, R18, P0 ;  /* 0x000000120d0c7207 */ /* 0x000fe40000000000 */
[----:B------:R-:W-:Y:S02]  /*3000*/  SEL R11, R11, R14, P0 ;  /* 0x0000000e0b0b7207 */ /* 0x000fe40000000000 */
[----:B------:R-:W-:Y:S02]  /*3010*/  ISETP.GE.U32.AND P0, PT, R4, R7, PT ;  /* 0x000000070400720c */ /* 0x000fe40003f06070 */
[----:B------:R-:W-:Y:S02]  /*3020*/  IADD3 R4, P2, PT, R5, 0x1, RZ ;  /* 0x0000000105047810 */ /* 0x000fe40007f5e0ff */
[----:B------:R-:W-:Y:S02]  /*3030*/  ISETP.GE.U32.AND.EX P0, PT, R12, UR4, PT, P0 ;  /* 0x000000040c007c0c */ /* 0x000fe4000bf06100 */
[----:B------:R-:W-:-:S02]  /*3040*/  ISETP.NE.U32.AND P1, PT, R7, RZ, PT ;  /* 0x000000ff0700720c */ /* 0x000fc40003f25070 */
[----:B------:R-:W-:Y:S02]  /*3050*/  IADD3.X R12, PT, PT, RZ, R11, RZ, P2, !PT ;  /* 0x0000000bff0c7210 */ /* 0x000fe400017fe4ff */
[----:B------:R-:W-:Y:S01]  /*3060*/  SEL R7, R4, R5, P0 ;  /* 0x0000000504077207 */ /* 0x000fe20000000000 */
[----:B------:R-:W-:Y:S01]  /*3070*/  IMAD.MOV.U32 R4, RZ, RZ, R8 ;  /* 0x000000ffff047224 */ /* 0x000fe200078e0008 */
[----:B------:R-:W-:Y:S01]  /*3080*/  ISETP.NE.AND.EX P1, PT, RZ, UR4, PT, P1 ;  /* 0x00000004ff007c0c */ /* 0x000fe2000bf25310 */
[----:B------:R-:W-:Y:S01]  /*3090*/  IMAD.MOV.U32 R5, RZ, RZ, 0x0 ;  /* 0x00000000ff057424 */ /* 0x000fe200078e00ff */
[----:B------:R-:W-:Y:S02]  /*30a0*/  SEL R12, R12, R11, P0 ;  /* 0x0000000b0c0c7207 */ /* 0x000fe40000000000 */
[----:B------:R-:W-:Y:S02]  /*30b0*/  SEL R7, R7, 0xffffffff, P1 ;  /* 0xffffffff07077807 */ /* 0x000fe40000800000 */
[----:B------:R-:W-:Y:S01]  /*30c0*/  SEL R12, R12, 0xffffffff, P1 ;  /* 0xffffffff0c0c7807 */ /* 0x000fe20000800000 */
[----:B------:R-:W-:Y:S06]  /*30d0*/  RET.REL.NODEC R4 `(_Z9CountSortPiS_ii) ;  /* 0xffffffcc04c87950 */ /* 0x000fec0003c3ffff */
        .weak           $__internal_1_$__cuda_sm20_rem_u64
        .type           $__internal_1_$__cuda_sm20_rem_u64,@function
        .size           $__internal_1_$__cuda_sm20_rem_u64,(.L_x_37 - $__internal_1_$__cuda_sm20_rem_u64)
$__internal_1_$__cuda_sm20_rem_u64:
[----:B------:R-:W-:Y:S01]  /*30e0*/  MOV R8, R0 ;  /* 0x0000000000087202 */ /* 0x000fe20000000f00 */
[----:B------:R-:W-:-:S04]  /*30f0*/  IMAD.MOV.U32 R9, RZ, RZ, RZ ;  /* 0x000000ffff097224 */ /* 0x000fc800078e00ff */
[----:B------:R-:W0:Y:S08]  /*3100*/  I2F.U64.RP R3, R8 ;  /* 0x0000000800037312 */ /* 0x000e300000309000 */
[----:B0-----:R-:W0:Y:S02]  /*3110*/  MUFU.RCP R3, R3 ;  /* 0x0000000300037308 */ /* 0x001e240000001000 */
[----:B0-----:R-:W-:-:S06]  /*3120*/  VIADD R4, R3, 0x1ffffffe ;  /* 0x1ffffffe03047836 */ /* 0x001fcc0000000000 */
[----:B------:R-:W0:Y:S02]  /*3130*/  F2I.U64.TRUNC R4, R4 ;  /* 0x0000000400047311 */ /* 0x000e24000020d800 */
[----:B0-----:R-:W-:-:S04]  /*3140*/  IMAD.WIDE.U32 R6, R4, R0, RZ ;  /* 0x0000000004067225 */ /* 0x001fc800078e00ff */
[----:B------:R-:W-:Y:S01]  /*3150*/  IMAD R7, R5, R0, R7 ;  /* 0x0000000005077224 */ /* 0x000fe200078e0207 */
[----:B------:R-:W-:-:S04]  /*3160*/  IADD3 R11, P0, PT, RZ, -R6, RZ ;  /* 0x80000006ff0b7210 */ /* 0x000fc80007f1e0ff */
[----:B------:R-:W-:Y:S01]  /*3170*/  IADD3.X R13, PT, PT, RZ, ~R7, RZ, P0, !PT ;  /* 0x80000007ff0d7210 */ /* 0x000fe200007fe4ff */
[----:B------:R-:W-:-:S04]  /*3180*/  IMAD.HI.U32 R6, R4, R11, RZ ;  /* 0x0000000b04067227 */ /* 0x000fc800078e00ff */
[----:B------:R-:W-:Y:S02]  /*3190*/  IMAD.MOV.U32 R7, RZ, RZ, R4 ;  /* 0x000000ffff077224 */ /* 0x000fe400078e0004 */
[-C--:B------:R-:W-:Y:S02]  /*31a0*/  IMAD R9, R5, R13.reuse, RZ ;  /* 0x0000000d05097224 */ /* 0x080fe400078e02ff */
[----:B------:R-:W-:-:S04]  /*31b0*/  IMAD.WIDE.U32 R6, P0, R4, R13, R6 ;  /* 0x0000000d04067225 */ /* 0x000fc80007800006 */
[----:B------:R-:W-:-:S04]  /*31c0*/  IMAD.HI.U32 R3, R5, R13, RZ ;  /* 0x0000000d05037227 */ /* 0x000fc800078e00ff */
[----:B------:R-:W-:-:S04]  /*31d0*/  IMAD.HI.U32 R6, P1, R5, R11, R6 ;  /* 0x0000000b05067227 */ /* 0x000fc80007820006 */
[----:B------:R-:W-:Y:S01]  /*31e0*/  IMAD.X R3, R3, 0x1, R5, P0 ;  /* 0x0000000103037824 */ /* 0x000fe200000e0605 */
[----:B------:R-:W-:-:S04]  /*31f0*/  IADD3 R7, P2, PT, R9, R6, RZ ;  /* 0x0000000609077210 */ /* 0x000fc80007f5e0ff */
[----:B------:R-:W-:Y:S01]  /*3200*/  IADD3.X R9, PT, PT, RZ, RZ, R3, P2, P1 ;  /* 0x000000ffff097210 */ /* 0x000fe200017e2403 */
[----:B------:R-:W-:Y:S01]  /*3210*/  IMAD.WIDE.U32 R4, R7, R0, RZ ;  /* 0x0000000007047225 */ /* 0x000fe200078e00ff */
[----:B------:R-:W0:Y:S02]  /*3220*/  LDC R3, c[0x0][0x390] ;  /* 0x0000e400ff037b82 */ /* 0x000e240000000800 */
[----:B------:R-:W-:Y:S01]  /*3230*/  IADD3 R11, P0, PT, RZ, -R4, RZ ;  /* 0x80000004ff0b7210 */ /* 0x000fe20007f1e0ff */
[----:B------:R-:W-:-:S04]  /*3240*/  IMAD R4, R9, R0, R5 ;  /* 0x0000000009047224 */ /* 0x000fc800078e0205 */
[----:B------:R-:W-:Y:S01]  /*3250*/  IMAD.HI.U32 R6, R7, R11, RZ ;  /* 0x0000000b07067227 */ /* 0x000fe200078e00ff */
[----:B------:R-:W-:-:S05]  /*3260*/  IADD3.X R4, PT, PT, RZ, ~R4, RZ, P0, !PT ;  /* 0x80000004ff047210 */ /* 0x000fca00007fe4ff */
[----:B------:R-:W-:-:S04]  /*3270*/  IMAD.WIDE.U32 R6, P0, R7, R4, R6 ;  /* 0x0000000407067225 */ /* 0x000fc80007800006 */
[C---:B------:R-:W-:Y:S02]  /*3280*/  IMAD R5, R9.reuse, R4, RZ ;  /* 0x0000000409057224 */ /* 0x040fe400078e02ff */
[----:B------:R-:W-:-:S04]  /*3290*/  IMAD.HI.U32 R6, P1, R9, R11, R6 ;  /* 0x0000000b09067227 */ /* 0x000fc80007820006 */
[----:B------:R-:W-:Y:S01]  /*32a0*/  IMAD.HI.U32 R4, R9, R4, RZ ;  /* 0x0000000409047227 */ /* 0x000fe200078e00ff */
[----:B------:R-:W-:-:S03]  /*32b0*/  IADD3 R6, P2, PT, R5, R6, RZ ;  /* 0x0000000605067210 */ /* 0x000fc60007f5e0ff */
[----:B------:R-:W-:Y:S02]  /*32c0*/  IMAD.X R9, R4, 0x1, R9, P0 ;  /* 0x0000000104097824 */ /* 0x000fe400000e0609 */
[----:B0-----:R-:W-:-:S03]  /*32d0*/  IMAD.HI.U32 R4, R6, R3, RZ ;  /* 0x0000000306047227 */ /* 0x001fc600078e00ff */
[----:B------:R-:W-:Y:S01]  /*32e0*/  IADD3.X R9, PT, PT, RZ, RZ, R9, P2, P1 ;  /* 0x000000ffff097210 */ /* 0x000fe200017e2409 */
[----:B------:R-:W-:Y:S02]  /*32f0*/  IMAD.MOV.U32 R5, RZ, RZ, RZ ;  /* 0x000000ffff057224 */ /* 0x000fe400078e00ff */
[----:B------:R-:W-:-:S04]  /*3300*/  IMAD.WIDE.U32 R4, R6, UR7, R4 ;  /* 0x0000000706047c25 */ /* 0x000fc8000f8e0004 */
[C---:B------:R-:W-:Y:S02]  /*3310*/  IMAD R6, R9.reuse, UR7, RZ ;  /* 0x0000000709067c24 */ /* 0x040fe4000f8e02ff */
[----:B------:R-:W-:-:S04]  /*3320*/  IMAD.HI.U32 R5, P0, R9, R3, R4 ;  /* 0x0000000309057227 */ /* 0x000fc80007800004 */
[----:B------:R-:W-:Y:S01]  /*3330*/  IMAD.HI.U32 R4, R9, UR7, RZ ;  /* 0x0000000709047c27 */ /* 0x000fe2000f8e00ff */
[----:B------:R-:W-:-:S04]  /*3340*/  IADD3 R5, P1, PT, R6, R5, RZ ;  /* 0x0000000506057210 */ /* 0x000fc80007f3e0ff */
[----:B------:R-:W-:-:S05]  /*3350*/  IADD3.X R4, PT, PT, R4, RZ, RZ, P0, !PT ;  /* 0x000000ff04047210 */ /* 0x000fca00007fe4ff */
[----:B------:R-:W-:Y:S02]  /*3360*/  IMAD.X R7, RZ, RZ, R4, P1 ;  /* 0x000000ffff077224 */ /* 0x000fe400008e0604 */
[----:B------:R-:W-:-:S04]  /*3370*/  IMAD.WIDE.U32 R4, R5, R0, RZ ;  /* 0x0000000005047225 */ /* 0x000fc800078e00ff */
[----:B------:R-:W-:Y:S01]  /*3380*/  IMAD R7, R7, R0, R5 ;  /* 0x0000000007077224 */ /* 0x000fe200078e0205 */
[----:B------:R-:W-:-:S04]  /*3390*/  IADD3 R5, P0, PT, -R4, R3, RZ ;  /* 0x0000000304057210 */ /* 0x000fc80007f1e1ff */
[----:B------:R-:W-:Y:S02]  /*33a0*/  IADD3.X R7, PT, PT, ~R7, UR7, RZ, P0, !PT ;  /* 0x0000000707077c10 */ /* 0x000fe400087fe5ff */
[----:B------:R-:W-:Y:S02]  /*33b0*/  ISETP.GE.U32.AND P0, PT, R5, R0, PT ;  /* 0x000000000500720c */ /* 0x000fe40003f06070 */
[-C--:B------:R-:W-:Y:S02]  /*33c0*/  IADD3 R3, P1, PT, -R0, R5.reuse, RZ ;  /* 0x0000000500037210 */ /* 0x080fe40007f3e1ff */
[C---:B------:R-:W-:Y:S02]  /*33d0*/  ISETP.GE.U32.AND.EX P0, PT, R7.reuse, RZ, PT, P0 ;  /* 0x000000ff0700720c */ /* 0x040fe40003f06100 */
[----:B------:R-:W-:Y:S02]  /*33e0*/  IADD3.X R6, PT, PT, R7, -0x1, RZ, P1, !PT ;  /* 0xffffffff07067810 */ /* 0x000fe40000ffe4ff */
[----:B------:R-:W-:-:S02]  /*33f0*/  SEL R3, R3, R5, P0 ;  /* 0x0000000503037207 */ /* 0x000fc40000000000 */
[----:B------:R-:W-:Y:S02]  /*3400*/  SEL R6, R6, R7, P0 ;  /* 0x0000000706067207 */ /* 0x000fe40000000000 */
[----:B------:R-:W-:Y:S02]  /*3410*/  ISETP.GE.U32.AND P0, PT, R3, R0, PT ;  /* 0x000000000300720c */ /* 0x000fe40003f06070 */
[-C--:B------:R-:W-:Y:S02]  /*3420*/  IADD3 R4, P2, PT, -R0, R3.reuse, RZ ;  /* 0x0000000300047210 */ /* 0x080fe40007f5e1ff */
[----:B------:R-:W-:Y:S02]  /*3430*/  ISETP.GE.U32.AND.EX P0, PT, R6, RZ, PT, P0 ;  /* 0x000000ff0600720c */ /* 0x000fe40003f06100 */
[----:B------:R-:W-:Y:S02]  /*3440*/  ISETP.NE.U32.AND P1, PT, R0, RZ, PT ;  /* 0x000000ff0000720c */ /* 0x000fe40003f25070 */
[----:B------:R-:W-:Y:S01]  /*3450*/  SEL R4, R4, R3, P0 ;  /* 0x0000000304047207 */ /* 0x000fe20000000000 */
[----:B------:R-:W-:Y:S01]  /*3460*/  HFMA2 R3, -RZ, RZ, 0, 0 ;  /* 0x00000000ff037431 */ /* 0x000fe200000001ff */
[----:B------:R-:W-:-:S02]  /*3470*/  IADD3.X R5, PT, PT, R6, -0x1, RZ, P2, !PT ;  /* 0xffffffff06057810 */ /* 0x000fc400017fe4ff */
[----:B------:R-:W-:Y:S02]  /*3480*/  ISETP.NE.AND.EX P1, PT, RZ, RZ, PT, P1 ;  /* 0x000000ffff00720c */ /* 0x000fe40003f25310 */
[----:B------:R-:W-:Y:S02]  /*3490*/  SEL R5, R5, R6, P0 ;  /* 0x0000000605057207 */ /* 0x000fe40000000000 */
[----:B------:R-:W-:Y:S02]  /*34a0*/  SEL R4, R4, 0xffffffff, P1 ;  /* 0xffffffff04047807 */ /* 0x000fe40000800000 */
[----:B------:R-:W-:Y:S01]  /*34b0*/  SEL R5, R5, 0xffffffff, P1 ;  /* 0xffffffff05057807 */ /* 0x000fe20000800000 */
[----:B------:R-:W-:Y:S06]  /*34c0*/  RET.REL.NODEC R2 `(_Z9CountSortPiS_ii) ;  /* 0xffffffc802cc7950 */ /* 0x000fec0003c3ffff */
.L_x_35:
[----:B------:R-:W-:-:S00]  /*34d0*/  BRA `(.L_x_35) ;  /* 0xfffffffc00fc7947 */ /* 0x000fc0000383ffff */
[----:B------:R-:W-:-:S00]  /*34e0*/  NOP ;  /* 0x0000000000007918 */ /* 0x000fc00000000000 */
        /* <DEDUP_REMOVED lines=9> */
.L_x_37:


//--------------------- .nv.shared.reserved.0     --------------------------
	.section	.nv.shared.reserved.0,"aw",@nobits
	.weak		__nv_reservedSMEM_offset_0_alias
	.size		__nv_reservedSMEM_offset_0_alias, 0, 64
	.other		__nv_reservedSMEM_offset_0_alias,@"STO_CUDA_RESERVED_SHARED STV_DEFAULT"
__nv_reservedSMEM_offset_0_alias:
	.zero		0
	.zero		64


//--------------------- .nv.constant0._Z9CountSortPiS_ii --------------------------
	.section	.nv.constant0._Z9CountSortPiS_ii,"a",@progbits
	.sectionflags	@""
	.align	4
.nv.constant0._Z9CountSortPiS_ii:
	.zero		920


//--------------------- SYMBOLS --------------------------

	.type		.nv.reservedSmem.offset0,@object
	.size		.nv.reservedSmem.offset0,0x4
